//
// Generated by NVIDIA NVVM Compiler
//
// Compiler Build ID: CL-36424714
// Cuda compilation tools, release 13.0, V13.0.88
// Based on NVVM 20.0.0
//

.version 9.0
.target sm_100
.address_size 64

	// .globl	_Z5CycleiiiP6jointsj
.extern .func  (.param .b32 func_retval0) vprintf
(
	.param .b64 vprintf_param_0,
	.param .b64 vprintf_param_1
)
;
.global .align 4 .b8 precalc_xorwow_matrix[102400];
.global .align 4 .b8 precalc_xorwow_offset_matrix[102400];
.global .align 4 .b8 mrg32k3aM1[2304];
.global .align 4 .b8 mrg32k3aM2[2304];
.global .align 4 .b8 mrg32k3aM1SubSeq[2016];
.global .align 4 .b8 mrg32k3aM2SubSeq[2016];
.global .align 4 .b8 mrg32k3aM1Seq[2304];
.global .align 4 .b8 mrg32k3aM2Seq[2304];
.const .align 8 .b8 __cr_lgamma_table[72];
// _ZZ5CycleiiiP6jointsjE3sol has been demoted
.global .align 1 .b8 _ZN34_INTERNAL_7d9a91a3_4_k_cu_75ea1f334cuda3std3__45__cpo5beginE[1];
.global .align 1 .b8 _ZN34_INTERNAL_7d9a91a3_4_k_cu_75ea1f334cuda3std3__45__cpo3endE[1];
.global .align 1 .b8 _ZN34_INTERNAL_7d9a91a3_4_k_cu_75ea1f334cuda3std3__45__cpo6cbeginE[1];
.global .align 1 .b8 _ZN34_INTERNAL_7d9a91a3_4_k_cu_75ea1f334cuda3std3__45__cpo4cendE[1];
.global .align 1 .b8 _ZN34_INTERNAL_7d9a91a3_4_k_cu_75ea1f334cuda3std3__45__cpo6rbeginE[1];
.global .align 1 .b8 _ZN34_INTERNAL_7d9a91a3_4_k_cu_75ea1f334cuda3std3__45__cpo4rendE[1];
.global .align 1 .b8 _ZN34_INTERNAL_7d9a91a3_4_k_cu_75ea1f334cuda3std3__45__cpo7crbeginE[1];
.global .align 1 .b8 _ZN34_INTERNAL_7d9a91a3_4_k_cu_75ea1f334cuda3std3__45__cpo5crendE[1];
.global .align 1 .b8 _ZN34_INTERNAL_7d9a91a3_4_k_cu_75ea1f334cuda3std3__436_GLOBAL__N__7d9a91a3_4_k_cu_75ea1f336ignoreE[1];
.global .align 1 .b8 _ZN34_INTERNAL_7d9a91a3_4_k_cu_75ea1f334cuda3std3__419piecewise_constructE[1];
.global .align 1 .b8 _ZN34_INTERNAL_7d9a91a3_4_k_cu_75ea1f334cuda3std3__48in_placeE[1];
.global .align 1 .b8 _ZN34_INTERNAL_7d9a91a3_4_k_cu_75ea1f334cuda3std3__420unreachable_sentinelE[1];
.global .align 1 .b8 _ZN34_INTERNAL_7d9a91a3_4_k_cu_75ea1f334cuda3std3__47nulloptE[1];
.global .align 1 .b8 _ZN34_INTERNAL_7d9a91a3_4_k_cu_75ea1f334cuda3std3__48unexpectE[1];
.global .align 1 .b8 _ZN34_INTERNAL_7d9a91a3_4_k_cu_75ea1f334cuda3std6ranges3__45__cpo4swapE[1];
.global .align 1 .b8 _ZN34_INTERNAL_7d9a91a3_4_k_cu_75ea1f334cuda3std6ranges3__45__cpo9iter_moveE[1];
.global .align 1 .b8 _ZN34_INTERNAL_7d9a91a3_4_k_cu_75ea1f334cuda3std6ranges3__45__cpo5beginE[1];
.global .align 1 .b8 _ZN34_INTERNAL_7d9a91a3_4_k_cu_75ea1f334cuda3std6ranges3__45__cpo3endE[1];
.global .align 1 .b8 _ZN34_INTERNAL_7d9a91a3_4_k_cu_75ea1f334cuda3std6ranges3__45__cpo6cbeginE[1];
.global .align 1 .b8 _ZN34_INTERNAL_7d9a91a3_4_k_cu_75ea1f334cuda3std6ranges3__45__cpo4cendE[1];
.global .align 1 .b8 _ZN34_INTERNAL_7d9a91a3_4_k_cu_75ea1f334cuda3std6ranges3__45__cpo7advanceE[1];
.global .align 1 .b8 _ZN34_INTERNAL_7d9a91a3_4_k_cu_75ea1f334cuda3std6ranges3__45__cpo9iter_swapE[1];
.global .align 1 .b8 _ZN34_INTERNAL_7d9a91a3_4_k_cu_75ea1f334cuda3std6ranges3__45__cpo4nextE[1];
.global .align 1 .b8 _ZN34_INTERNAL_7d9a91a3_4_k_cu_75ea1f334cuda3std6ranges3__45__cpo4prevE[1];
.global .align 1 .b8 _ZN34_INTERNAL_7d9a91a3_4_k_cu_75ea1f334cuda3std6ranges3__45__cpo4dataE[1];
.global .align 1 .b8 _ZN34_INTERNAL_7d9a91a3_4_k_cu_75ea1f334cuda3std6ranges3__45__cpo5cdataE[1];
.global .align 1 .b8 _ZN34_INTERNAL_7d9a91a3_4_k_cu_75ea1f334cuda3std6ranges3__45__cpo4sizeE[1];
.global .align 1 .b8 _ZN34_INTERNAL_7d9a91a3_4_k_cu_75ea1f334cuda3std6ranges3__45__cpo5ssizeE[1];
.global .align 1 .b8 _ZN34_INTERNAL_7d9a91a3_4_k_cu_75ea1f334cuda3std6ranges3__45__cpo8distanceE[1];
.global .align 1 .b8 _ZN34_INTERNAL_7d9a91a3_4_k_cu_75ea1f336thrust24THRUST_300001_SM_1000_NS8cuda_cub3parE[1];
.global .align 1 .b8 _ZN34_INTERNAL_7d9a91a3_4_k_cu_75ea1f336thrust24THRUST_300001_SM_1000_NS8cuda_cub10par_nosyncE[1];
.global .align 1 .b8 _ZN34_INTERNAL_7d9a91a3_4_k_cu_75ea1f336thrust24THRUST_300001_SM_1000_NS6system6detail10sequential3seqE[1];
.global .align 1 .b8 _ZN34_INTERNAL_7d9a91a3_4_k_cu_75ea1f336thrust24THRUST_300001_SM_1000_NS12placeholders2_1E[1];
.global .align 1 .b8 _ZN34_INTERNAL_7d9a91a3_4_k_cu_75ea1f336thrust24THRUST_300001_SM_1000_NS12placeholders2_2E[1];
.global .align 1 .b8 _ZN34_INTERNAL_7d9a91a3_4_k_cu_75ea1f336thrust24THRUST_300001_SM_1000_NS12placeholders2_3E[1];
.global .align 1 .b8 _ZN34_INTERNAL_7d9a91a3_4_k_cu_75ea1f336thrust24THRUST_300001_SM_1000_NS12placeholders2_4E[1];
.global .align 1 .b8 _ZN34_INTERNAL_7d9a91a3_4_k_cu_75ea1f336thrust24THRUST_300001_SM_1000_NS12placeholders2_5E[1];
.global .align 1 .b8 _ZN34_INTERNAL_7d9a91a3_4_k_cu_75ea1f336thrust24THRUST_300001_SM_1000_NS12placeholders2_6E[1];
.global .align 1 .b8 _ZN34_INTERNAL_7d9a91a3_4_k_cu_75ea1f336thrust24THRUST_300001_SM_1000_NS12placeholders2_7E[1];
.global .align 1 .b8 _ZN34_INTERNAL_7d9a91a3_4_k_cu_75ea1f336thrust24THRUST_300001_SM_1000_NS12placeholders2_8E[1];
.global .align 1 .b8 _ZN34_INTERNAL_7d9a91a3_4_k_cu_75ea1f336thrust24THRUST_300001_SM_1000_NS12placeholders2_9E[1];
.global .align 1 .b8 _ZN34_INTERNAL_7d9a91a3_4_k_cu_75ea1f336thrust24THRUST_300001_SM_1000_NS12placeholders3_10E[1];
.global .align 1 .b8 _ZN34_INTERNAL_7d9a91a3_4_k_cu_75ea1f336thrust24THRUST_300001_SM_1000_NS3seqE[1];
.global .align 1 .b8 $str[5] = {32, 37, 100, 32};
.global .align 1 .b8 $str$1[4] = {37, 102, 32};
.global .align 1 .b8 $str$2[2] = {10};

.visible .entry _Z5CycleiiiP6jointsj(
	.param .u32 _Z5CycleiiiP6jointsj_param_0,
	.param .u32 _Z5CycleiiiP6jointsj_param_1,
	.param .u32 _Z5CycleiiiP6jointsj_param_2,
	.param .u64 .ptr .align 1 _Z5CycleiiiP6jointsj_param_3,
	.param .u32 _Z5CycleiiiP6jointsj_param_4
)
{
	.local .align 8 .b8 	__local_depot0[56];
	.reg .b64 	%SP;
	.reg .b64 	%SPL;
	.reg .pred 	%p<159>;
	.reg .b16 	%rs<46>;
	.reg .b32 	%r<1598>;
	.reg .b32 	%f<137>;
	.reg .b64 	%rd<237>;
	.reg .b64 	%fd<16>;
	// demoted variable
	.shared .align 4 .b8 _ZZ5CycleiiiP6jointsjE3sol[40000];
	mov.u64 	%SPL, __local_depot0;
	cvta.local.u64 	%SP, %SPL;
	ld.param.u32 	%r732, [_Z5CycleiiiP6jointsj_param_0];
	ld.param.u32 	%r733, [_Z5CycleiiiP6jointsj_param_1];
	ld.param.u32 	%r734, [_Z5CycleiiiP6jointsj_param_2];
	ld.param.u64 	%rd32, [_Z5CycleiiiP6jointsj_param_3];
	cvta.to.global.u64 	%rd1, %rd32;
	add.u64 	%rd2, %SPL, 0;
	mov.u32 	%r1, %tid.x;
	mov.u32 	%r735, %ctaid.x;
	mov.u32 	%r736, %ntid.x;
	mad.lo.s32 	%r2, %r735, %r736, %r1;
	// begin inline asm
	mov.u64 	%rd31, %clock64;
	// end inline asm
	cvt.u32.u64 	%r737, %rd31;
	xor.b32  	%r738, %r737, -1429050551;
	mul.lo.s32 	%r739, %r738, 1099087573;
	{ .reg .b32 tmp; mov.b64 {tmp, %r740}, %rd31; }
	xor.b32  	%r741, %r740, -136515619;
	mul.lo.s32 	%r742, %r741, -1703105765;
	add.s32 	%r743, %r739, %r742;
	add.s32 	%r3, %r743, 6615241;
	add.s32 	%r1257, %r739, 123456789;
	st.local.v2.u32 	[%rd2], {%r3, %r1257};
	xor.b32  	%r1256, %r739, 362436069;
	add.s32 	%r1255, %r742, 521288629;
	st.local.v2.u32 	[%rd2+8], {%r1256, %r1255};
	xor.b32  	%r1254, %r742, 88675123;
	add.s32 	%r1253, %r739, 5783321;
	st.local.v2.u32 	[%rd2+16], {%r1254, %r1253};
	setp.eq.s32 	%p1, %r2, 0;
	@%p1 bra 	$L__BB0_115;
	cvt.s64.s32 	%rd235, %r2;
	mov.b32 	%r1240, 0;
$L__BB0_2:
	mov.u64 	%rd4, %rd235;
	and.b64  	%rd5, %rd4, 3;
	setp.eq.s64 	%p2, %rd5, 0;
	@%p2 bra 	$L__BB0_114;
	mul.wide.u32 	%rd34, %r1240, 3200;
	mov.u64 	%rd35, precalc_xorwow_matrix;
	add.s64 	%rd6, %rd35, %rd34;
	mov.b32 	%r1253, 0;
	mov.u32 	%r1254, %r1253;
	mov.u32 	%r1255, %r1253;
	mov.u32 	%r1256, %r1253;
	mov.u32 	%r1257, %r1253;
	mov.u32 	%r1246, %r1253;
$L__BB0_4:
	mul.wide.u32 	%rd36, %r1246, 4;
	add.s64 	%rd37, %rd2, %rd36;
	ld.local.u32 	%r21, [%rd37+4];
	shl.b32 	%r22, %r1246, 5;
	mov.b32 	%r1252, 0;
$L__BB0_5:
	.pragma "nounroll";
	shr.u32 	%r747, %r21, %r1252;
	and.b32  	%r748, %r747, 1;
	setp.eq.b32 	%p3, %r748, 1;
	not.pred 	%p4, %p3;
	add.s32 	%r749, %r22, %r1252;
	mul.lo.s32 	%r750, %r749, 5;
	mul.wide.u32 	%rd38, %r750, 4;
	add.s64 	%rd7, %rd6, %rd38;
	@%p4 bra 	$L__BB0_7;
	ld.global.u32 	%r751, [%rd7];
	xor.b32  	%r1257, %r1257, %r751;
	ld.global.u32 	%r752, [%rd7+4];
	xor.b32  	%r1256, %r1256, %r752;
	ld.global.u32 	%r753, [%rd7+8];
	xor.b32  	%r1255, %r1255, %r753;
	ld.global.u32 	%r754, [%rd7+12];
	xor.b32  	%r1254, %r1254, %r754;
	ld.global.u32 	%r755, [%rd7+16];
	xor.b32  	%r1253, %r1253, %r755;
$L__BB0_7:
	and.b32  	%r757, %r747, 2;
	setp.eq.s32 	%p5, %r757, 0;
	@%p5 bra 	$L__BB0_9;
	ld.global.u32 	%r758, [%rd7+20];
	xor.b32  	%r1257, %r1257, %r758;
	ld.global.u32 	%r759, [%rd7+24];
	xor.b32  	%r1256, %r1256, %r759;
	ld.global.u32 	%r760, [%rd7+28];
	xor.b32  	%r1255, %r1255, %r760;
	ld.global.u32 	%r761, [%rd7+32];
	xor.b32  	%r1254, %r1254, %r761;
	ld.global.u32 	%r762, [%rd7+36];
	xor.b32  	%r1253, %r1253, %r762;
$L__BB0_9:
	and.b32  	%r764, %r747, 4;
	setp.eq.s32 	%p6, %r764, 0;
	@%p6 bra 	$L__BB0_11;
	ld.global.u32 	%r765, [%rd7+40];
	xor.b32  	%r1257, %r1257, %r765;
	ld.global.u32 	%r766, [%rd7+44];
	xor.b32  	%r1256, %r1256, %r766;
	ld.global.u32 	%r767, [%rd7+48];
	xor.b32  	%r1255, %r1255, %r767;
	ld.global.u32 	%r768, [%rd7+52];
	xor.b32  	%r1254, %r1254, %r768;
	ld.global.u32 	%r769, [%rd7+56];
	xor.b32  	%r1253, %r1253, %r769;
$L__BB0_11:
	and.b32  	%r771, %r747, 8;
	setp.eq.s32 	%p7, %r771, 0;
	@%p7 bra 	$L__BB0_13;
	ld.global.u32 	%r772, [%rd7+60];
	xor.b32  	%r1257, %r1257, %r772;
	ld.global.u32 	%r773, [%rd7+64];
	xor.b32  	%r1256, %r1256, %r773;
	ld.global.u32 	%r774, [%rd7+68];
	xor.b32  	%r1255, %r1255, %r774;
	ld.global.u32 	%r775, [%rd7+72];
	xor.b32  	%r1254, %r1254, %r775;
	ld.global.u32 	%r776, [%rd7+76];
	xor.b32  	%r1253, %r1253, %r776;
$L__BB0_13:
	and.b32  	%r778, %r747, 16;
	setp.eq.s32 	%p8, %r778, 0;
	@%p8 bra 	$L__BB0_15;
	ld.global.u32 	%r779, [%rd7+80];
	xor.b32  	%r1257, %r1257, %r779;
	ld.global.u32 	%r780, [%rd7+84];
	xor.b32  	%r1256, %r1256, %r780;
	ld.global.u32 	%r781, [%rd7+88];
	xor.b32  	%r1255, %r1255, %r781;
	ld.global.u32 	%r782, [%rd7+92];
	xor.b32  	%r1254, %r1254, %r782;
	ld.global.u32 	%r783, [%rd7+96];
	xor.b32  	%r1253, %r1253, %r783;
$L__BB0_15:
	and.b32  	%r785, %r747, 32;
	setp.eq.s32 	%p9, %r785, 0;
	@%p9 bra 	$L__BB0_17;
	ld.global.u32 	%r786, [%rd7+100];
	xor.b32  	%r1257, %r1257, %r786;
	ld.global.u32 	%r787, [%rd7+104];
	xor.b32  	%r1256, %r1256, %r787;
	ld.global.u32 	%r788, [%rd7+108];
	xor.b32  	%r1255, %r1255, %r788;
	ld.global.u32 	%r789, [%rd7+112];
	xor.b32  	%r1254, %r1254, %r789;
	ld.global.u32 	%r790, [%rd7+116];
	xor.b32  	%r1253, %r1253, %r790;
$L__BB0_17:
	and.b32  	%r792, %r747, 64;
	setp.eq.s32 	%p10, %r792, 0;
	@%p10 bra 	$L__BB0_19;
	ld.global.u32 	%r793, [%rd7+120];
	xor.b32  	%r1257, %r1257, %r793;
	ld.global.u32 	%r794, [%rd7+124];
	xor.b32  	%r1256, %r1256, %r794;
	ld.global.u32 	%r795, [%rd7+128];
	xor.b32  	%r1255, %r1255, %r795;
	ld.global.u32 	%r796, [%rd7+132];
	xor.b32  	%r1254, %r1254, %r796;
	ld.global.u32 	%r797, [%rd7+136];
	xor.b32  	%r1253, %r1253, %r797;
$L__BB0_19:
	and.b32  	%r799, %r747, 128;
	setp.eq.s32 	%p11, %r799, 0;
	@%p11 bra 	$L__BB0_21;
	ld.global.u32 	%r800, [%rd7+140];
	xor.b32  	%r1257, %r1257, %r800;
	ld.global.u32 	%r801, [%rd7+144];
	xor.b32  	%r1256, %r1256, %r801;
	ld.global.u32 	%r802, [%rd7+148];
	xor.b32  	%r1255, %r1255, %r802;
	ld.global.u32 	%r803, [%rd7+152];
	xor.b32  	%r1254, %r1254, %r803;
	ld.global.u32 	%r804, [%rd7+156];
	xor.b32  	%r1253, %r1253, %r804;
$L__BB0_21:
	and.b32  	%r806, %r747, 256;
	setp.eq.s32 	%p12, %r806, 0;
	@%p12 bra 	$L__BB0_23;
	ld.global.u32 	%r807, [%rd7+160];
	xor.b32  	%r1257, %r1257, %r807;
	ld.global.u32 	%r808, [%rd7+164];
	xor.b32  	%r1256, %r1256, %r808;
	ld.global.u32 	%r809, [%rd7+168];
	xor.b32  	%r1255, %r1255, %r809;
	ld.global.u32 	%r810, [%rd7+172];
	xor.b32  	%r1254, %r1254, %r810;
	ld.global.u32 	%r811, [%rd7+176];
	xor.b32  	%r1253, %r1253, %r811;
$L__BB0_23:
	and.b32  	%r813, %r747, 512;
	setp.eq.s32 	%p13, %r813, 0;
	@%p13 bra 	$L__BB0_25;
	ld.global.u32 	%r814, [%rd7+180];
	xor.b32  	%r1257, %r1257, %r814;
	ld.global.u32 	%r815, [%rd7+184];
	xor.b32  	%r1256, %r1256, %r815;
	ld.global.u32 	%r816, [%rd7+188];
	xor.b32  	%r1255, %r1255, %r816;
	ld.global.u32 	%r817, [%rd7+192];
	xor.b32  	%r1254, %r1254, %r817;
	ld.global.u32 	%r818, [%rd7+196];
	xor.b32  	%r1253, %r1253, %r818;
$L__BB0_25:
	and.b32  	%r820, %r747, 1024;
	setp.eq.s32 	%p14, %r820, 0;
	@%p14 bra 	$L__BB0_27;
	ld.global.u32 	%r821, [%rd7+200];
	xor.b32  	%r1257, %r1257, %r821;
	ld.global.u32 	%r822, [%rd7+204];
	xor.b32  	%r1256, %r1256, %r822;
	ld.global.u32 	%r823, [%rd7+208];
	xor.b32  	%r1255, %r1255, %r823;
	ld.global.u32 	%r824, [%rd7+212];
	xor.b32  	%r1254, %r1254, %r824;
	ld.global.u32 	%r825, [%rd7+216];
	xor.b32  	%r1253, %r1253, %r825;
$L__BB0_27:
	and.b32  	%r827, %r747, 2048;
	setp.eq.s32 	%p15, %r827, 0;
	@%p15 bra 	$L__BB0_29;
	ld.global.u32 	%r828, [%rd7+220];
	xor.b32  	%r1257, %r1257, %r828;
	ld.global.u32 	%r829, [%rd7+224];
	xor.b32  	%r1256, %r1256, %r829;
	ld.global.u32 	%r830, [%rd7+228];
	xor.b32  	%r1255, %r1255, %r830;
	ld.global.u32 	%r831, [%rd7+232];
	xor.b32  	%r1254, %r1254, %r831;
	ld.global.u32 	%r832, [%rd7+236];
	xor.b32  	%r1253, %r1253, %r832;
$L__BB0_29:
	and.b32  	%r834, %r747, 4096;
	setp.eq.s32 	%p16, %r834, 0;
	@%p16 bra 	$L__BB0_31;
	ld.global.u32 	%r835, [%rd7+240];
	xor.b32  	%r1257, %r1257, %r835;
	ld.global.u32 	%r836, [%rd7+244];
	xor.b32  	%r1256, %r1256, %r836;
	ld.global.u32 	%r837, [%rd7+248];
	xor.b32  	%r1255, %r1255, %r837;
	ld.global.u32 	%r838, [%rd7+252];
	xor.b32  	%r1254, %r1254, %r838;
	ld.global.u32 	%r839, [%rd7+256];
	xor.b32  	%r1253, %r1253, %r839;
$L__BB0_31:
	and.b32  	%r841, %r747, 8192;
	setp.eq.s32 	%p17, %r841, 0;
	@%p17 bra 	$L__BB0_33;
	ld.global.u32 	%r842, [%rd7+260];
	xor.b32  	%r1257, %r1257, %r842;
	ld.global.u32 	%r843, [%rd7+264];
	xor.b32  	%r1256, %r1256, %r843;
	ld.global.u32 	%r844, [%rd7+268];
	xor.b32  	%r1255, %r1255, %r844;
	ld.global.u32 	%r845, [%rd7+272];
	xor.b32  	%r1254, %r1254, %r845;
	ld.global.u32 	%r846, [%rd7+276];
	xor.b32  	%r1253, %r1253, %r846;
$L__BB0_33:
	and.b32  	%r848, %r747, 16384;
	setp.eq.s32 	%p18, %r848, 0;
	@%p18 bra 	$L__BB0_35;
	ld.global.u32 	%r849, [%rd7+280];
	xor.b32  	%r1257, %r1257, %r849;
	ld.global.u32 	%r850, [%rd7+284];
	xor.b32  	%r1256, %r1256, %r850;
	ld.global.u32 	%r851, [%rd7+288];
	xor.b32  	%r1255, %r1255, %r851;
	ld.global.u32 	%r852, [%rd7+292];
	xor.b32  	%r1254, %r1254, %r852;
	ld.global.u32 	%r853, [%rd7+296];
	xor.b32  	%r1253, %r1253, %r853;
$L__BB0_35:
	and.b32  	%r855, %r747, 32768;
	setp.eq.s32 	%p19, %r855, 0;
	@%p19 bra 	$L__BB0_37;
	ld.global.u32 	%r856, [%rd7+300];
	xor.b32  	%r1257, %r1257, %r856;
	ld.global.u32 	%r857, [%rd7+304];
	xor.b32  	%r1256, %r1256, %r857;
	ld.global.u32 	%r858, [%rd7+308];
	xor.b32  	%r1255, %r1255, %r858;
	ld.global.u32 	%r859, [%rd7+312];
	xor.b32  	%r1254, %r1254, %r859;
	ld.global.u32 	%r860, [%rd7+316];
	xor.b32  	%r1253, %r1253, %r860;
$L__BB0_37:
	add.s32 	%r1252, %r1252, 16;
	setp.ne.s32 	%p20, %r1252, 32;
	@%p20 bra 	$L__BB0_5;
	mad.lo.s32 	%r861, %r1246, -31, %r22;
	add.s32 	%r1246, %r861, 1;
	setp.ne.s32 	%p21, %r1246, 5;
	@%p21 bra 	$L__BB0_4;
	st.local.u32 	[%rd2+4], %r1257;
	st.local.v2.u32 	[%rd2+8], {%r1256, %r1255};
	st.local.v2.u32 	[%rd2+16], {%r1254, %r1253};
	setp.eq.s64 	%p22, %rd5, 1;
	@%p22 bra 	$L__BB0_114;
	mov.b32 	%r1253, 0;
	mov.u32 	%r1254, %r1253;
	mov.u32 	%r1255, %r1253;
	mov.u32 	%r1256, %r1253;
	mov.u32 	%r1257, %r1253;
	mov.u32 	%r1338, %r1253;
$L__BB0_41:
	mul.wide.u32 	%rd39, %r1338, 4;
	add.s64 	%rd40, %rd2, %rd39;
	ld.local.u32 	%r197, [%rd40+4];
	shl.b32 	%r198, %r1338, 5;
	mov.b32 	%r1344, 0;
$L__BB0_42:
	.pragma "nounroll";
	shr.u32 	%r864, %r197, %r1344;
	and.b32  	%r865, %r864, 1;
	setp.eq.b32 	%p23, %r865, 1;
	not.pred 	%p24, %p23;
	add.s32 	%r866, %r198, %r1344;
	mul.lo.s32 	%r867, %r866, 5;
	mul.wide.u32 	%rd41, %r867, 4;
	add.s64 	%rd8, %rd6, %rd41;
	@%p24 bra 	$L__BB0_44;
	ld.global.u32 	%r868, [%rd8];
	xor.b32  	%r1257, %r1257, %r868;
	ld.global.u32 	%r869, [%rd8+4];
	xor.b32  	%r1256, %r1256, %r869;
	ld.global.u32 	%r870, [%rd8+8];
	xor.b32  	%r1255, %r1255, %r870;
	ld.global.u32 	%r871, [%rd8+12];
	xor.b32  	%r1254, %r1254, %r871;
	ld.global.u32 	%r872, [%rd8+16];
	xor.b32  	%r1253, %r1253, %r872;
$L__BB0_44:
	and.b32  	%r874, %r864, 2;
	setp.eq.s32 	%p25, %r874, 0;
	@%p25 bra 	$L__BB0_46;
	ld.global.u32 	%r875, [%rd8+20];
	xor.b32  	%r1257, %r1257, %r875;
	ld.global.u32 	%r876, [%rd8+24];
	xor.b32  	%r1256, %r1256, %r876;
	ld.global.u32 	%r877, [%rd8+28];
	xor.b32  	%r1255, %r1255, %r877;
	ld.global.u32 	%r878, [%rd8+32];
	xor.b32  	%r1254, %r1254, %r878;
	ld.global.u32 	%r879, [%rd8+36];
	xor.b32  	%r1253, %r1253, %r879;
$L__BB0_46:
	and.b32  	%r881, %r864, 4;
	setp.eq.s32 	%p26, %r881, 0;
	@%p26 bra 	$L__BB0_48;
	ld.global.u32 	%r882, [%rd8+40];
	xor.b32  	%r1257, %r1257, %r882;
	ld.global.u32 	%r883, [%rd8+44];
	xor.b32  	%r1256, %r1256, %r883;
	ld.global.u32 	%r884, [%rd8+48];
	xor.b32  	%r1255, %r1255, %r884;
	ld.global.u32 	%r885, [%rd8+52];
	xor.b32  	%r1254, %r1254, %r885;
	ld.global.u32 	%r886, [%rd8+56];
	xor.b32  	%r1253, %r1253, %r886;
$L__BB0_48:
	and.b32  	%r888, %r864, 8;
	setp.eq.s32 	%p27, %r888, 0;
	@%p27 bra 	$L__BB0_50;
	ld.global.u32 	%r889, [%rd8+60];
	xor.b32  	%r1257, %r1257, %r889;
	ld.global.u32 	%r890, [%rd8+64];
	xor.b32  	%r1256, %r1256, %r890;
	ld.global.u32 	%r891, [%rd8+68];
	xor.b32  	%r1255, %r1255, %r891;
	ld.global.u32 	%r892, [%rd8+72];
	xor.b32  	%r1254, %r1254, %r892;
	ld.global.u32 	%r893, [%rd8+76];
	xor.b32  	%r1253, %r1253, %r893;
$L__BB0_50:
	and.b32  	%r895, %r864, 16;
	setp.eq.s32 	%p28, %r895, 0;
	@%p28 bra 	$L__BB0_52;
	ld.global.u32 	%r896, [%rd8+80];
	xor.b32  	%r1257, %r1257, %r896;
	ld.global.u32 	%r897, [%rd8+84];
	xor.b32  	%r1256, %r1256, %r897;
	ld.global.u32 	%r898, [%rd8+88];
	xor.b32  	%r1255, %r1255, %r898;
	ld.global.u32 	%r899, [%rd8+92];
	xor.b32  	%r1254, %r1254, %r899;
	ld.global.u32 	%r900, [%rd8+96];
	xor.b32  	%r1253, %r1253, %r900;
$L__BB0_52:
	and.b32  	%r902, %r864, 32;
	setp.eq.s32 	%p29, %r902, 0;
	@%p29 bra 	$L__BB0_54;
	ld.global.u32 	%r903, [%rd8+100];
	xor.b32  	%r1257, %r1257, %r903;
	ld.global.u32 	%r904, [%rd8+104];
	xor.b32  	%r1256, %r1256, %r904;
	ld.global.u32 	%r905, [%rd8+108];
	xor.b32  	%r1255, %r1255, %r905;
	ld.global.u32 	%r906, [%rd8+112];
	xor.b32  	%r1254, %r1254, %r906;
	ld.global.u32 	%r907, [%rd8+116];
	xor.b32  	%r1253, %r1253, %r907;
$L__BB0_54:
	and.b32  	%r909, %r864, 64;
	setp.eq.s32 	%p30, %r909, 0;
	@%p30 bra 	$L__BB0_56;
	ld.global.u32 	%r910, [%rd8+120];
	xor.b32  	%r1257, %r1257, %r910;
	ld.global.u32 	%r911, [%rd8+124];
	xor.b32  	%r1256, %r1256, %r911;
	ld.global.u32 	%r912, [%rd8+128];
	xor.b32  	%r1255, %r1255, %r912;
	ld.global.u32 	%r913, [%rd8+132];
	xor.b32  	%r1254, %r1254, %r913;
	ld.global.u32 	%r914, [%rd8+136];
	xor.b32  	%r1253, %r1253, %r914;
$L__BB0_56:
	and.b32  	%r916, %r864, 128;
	setp.eq.s32 	%p31, %r916, 0;
	@%p31 bra 	$L__BB0_58;
	ld.global.u32 	%r917, [%rd8+140];
	xor.b32  	%r1257, %r1257, %r917;
	ld.global.u32 	%r918, [%rd8+144];
	xor.b32  	%r1256, %r1256, %r918;
	ld.global.u32 	%r919, [%rd8+148];
	xor.b32  	%r1255, %r1255, %r919;
	ld.global.u32 	%r920, [%rd8+152];
	xor.b32  	%r1254, %r1254, %r920;
	ld.global.u32 	%r921, [%rd8+156];
	xor.b32  	%r1253, %r1253, %r921;
$L__BB0_58:
	and.b32  	%r923, %r864, 256;
	setp.eq.s32 	%p32, %r923, 0;
	@%p32 bra 	$L__BB0_60;
	ld.global.u32 	%r924, [%rd8+160];
	xor.b32  	%r1257, %r1257, %r924;
	ld.global.u32 	%r925, [%rd8+164];
	xor.b32  	%r1256, %r1256, %r925;
	ld.global.u32 	%r926, [%rd8+168];
	xor.b32  	%r1255, %r1255, %r926;
	ld.global.u32 	%r927, [%rd8+172];
	xor.b32  	%r1254, %r1254, %r927;
	ld.global.u32 	%r928, [%rd8+176];
	xor.b32  	%r1253, %r1253, %r928;
$L__BB0_60:
	and.b32  	%r930, %r864, 512;
	setp.eq.s32 	%p33, %r930, 0;
	@%p33 bra 	$L__BB0_62;
	ld.global.u32 	%r931, [%rd8+180];
	xor.b32  	%r1257, %r1257, %r931;
	ld.global.u32 	%r932, [%rd8+184];
	xor.b32  	%r1256, %r1256, %r932;
	ld.global.u32 	%r933, [%rd8+188];
	xor.b32  	%r1255, %r1255, %r933;
	ld.global.u32 	%r934, [%rd8+192];
	xor.b32  	%r1254, %r1254, %r934;
	ld.global.u32 	%r935, [%rd8+196];
	xor.b32  	%r1253, %r1253, %r935;
$L__BB0_62:
	and.b32  	%r937, %r864, 1024;
	setp.eq.s32 	%p34, %r937, 0;
	@%p34 bra 	$L__BB0_64;
	ld.global.u32 	%r938, [%rd8+200];
	xor.b32  	%r1257, %r1257, %r938;
	ld.global.u32 	%r939, [%rd8+204];
	xor.b32  	%r1256, %r1256, %r939;
	ld.global.u32 	%r940, [%rd8+208];
	xor.b32  	%r1255, %r1255, %r940;
	ld.global.u32 	%r941, [%rd8+212];
	xor.b32  	%r1254, %r1254, %r941;
	ld.global.u32 	%r942, [%rd8+216];
	xor.b32  	%r1253, %r1253, %r942;
$L__BB0_64:
	and.b32  	%r944, %r864, 2048;
	setp.eq.s32 	%p35, %r944, 0;
	@%p35 bra 	$L__BB0_66;
	ld.global.u32 	%r945, [%rd8+220];
	xor.b32  	%r1257, %r1257, %r945;
	ld.global.u32 	%r946, [%rd8+224];
	xor.b32  	%r1256, %r1256, %r946;
	ld.global.u32 	%r947, [%rd8+228];
	xor.b32  	%r1255, %r1255, %r947;
	ld.global.u32 	%r948, [%rd8+232];
	xor.b32  	%r1254, %r1254, %r948;
	ld.global.u32 	%r949, [%rd8+236];
	xor.b32  	%r1253, %r1253, %r949;
$L__BB0_66:
	and.b32  	%r951, %r864, 4096;
	setp.eq.s32 	%p36, %r951, 0;
	@%p36 bra 	$L__BB0_68;
	ld.global.u32 	%r952, [%rd8+240];
	xor.b32  	%r1257, %r1257, %r952;
	ld.global.u32 	%r953, [%rd8+244];
	xor.b32  	%r1256, %r1256, %r953;
	ld.global.u32 	%r954, [%rd8+248];
	xor.b32  	%r1255, %r1255, %r954;
	ld.global.u32 	%r955, [%rd8+252];
	xor.b32  	%r1254, %r1254, %r955;
	ld.global.u32 	%r956, [%rd8+256];
	xor.b32  	%r1253, %r1253, %r956;
$L__BB0_68:
	and.b32  	%r958, %r864, 8192;
	setp.eq.s32 	%p37, %r958, 0;
	@%p37 bra 	$L__BB0_70;
	ld.global.u32 	%r959, [%rd8+260];
	xor.b32  	%r1257, %r1257, %r959;
	ld.global.u32 	%r960, [%rd8+264];
	xor.b32  	%r1256, %r1256, %r960;
	ld.global.u32 	%r961, [%rd8+268];
	xor.b32  	%r1255, %r1255, %r961;
	ld.global.u32 	%r962, [%rd8+272];
	xor.b32  	%r1254, %r1254, %r962;
	ld.global.u32 	%r963, [%rd8+276];
	xor.b32  	%r1253, %r1253, %r963;
$L__BB0_70:
	and.b32  	%r965, %r864, 16384;
	setp.eq.s32 	%p38, %r965, 0;
	@%p38 bra 	$L__BB0_72;
	ld.global.u32 	%r966, [%rd8+280];
	xor.b32  	%r1257, %r1257, %r966;
	ld.global.u32 	%r967, [%rd8+284];
	xor.b32  	%r1256, %r1256, %r967;
	ld.global.u32 	%r968, [%rd8+288];
	xor.b32  	%r1255, %r1255, %r968;
	ld.global.u32 	%r969, [%rd8+292];
	xor.b32  	%r1254, %r1254, %r969;
	ld.global.u32 	%r970, [%rd8+296];
	xor.b32  	%r1253, %r1253, %r970;
$L__BB0_72:
	and.b32  	%r972, %r864, 32768;
	setp.eq.s32 	%p39, %r972, 0;
	@%p39 bra 	$L__BB0_74;
	ld.global.u32 	%r973, [%rd8+300];
	xor.b32  	%r1257, %r1257, %r973;
	ld.global.u32 	%r974, [%rd8+304];
	xor.b32  	%r1256, %r1256, %r974;
	ld.global.u32 	%r975, [%rd8+308];
	xor.b32  	%r1255, %r1255, %r975;
	ld.global.u32 	%r976, [%rd8+312];
	xor.b32  	%r1254, %r1254, %r976;
	ld.global.u32 	%r977, [%rd8+316];
	xor.b32  	%r1253, %r1253, %r977;
$L__BB0_74:
	add.s32 	%r1344, %r1344, 16;
	setp.ne.s32 	%p40, %r1344, 32;
	@%p40 bra 	$L__BB0_42;
	mad.lo.s32 	%r978, %r1338, -31, %r198;
	add.s32 	%r1338, %r978, 1;
	setp.ne.s32 	%p41, %r1338, 5;
	@%p41 bra 	$L__BB0_41;
	st.local.u32 	[%rd2+4], %r1257;
	st.local.v2.u32 	[%rd2+8], {%r1256, %r1255};
	st.local.v2.u32 	[%rd2+16], {%r1254, %r1253};
	setp.ne.s64 	%p42, %rd5, 3;
	@%p42 bra 	$L__BB0_114;
	mov.b32 	%r1253, 0;
	mov.u32 	%r1254, %r1253;
	mov.u32 	%r1255, %r1253;
	mov.u32 	%r1256, %r1253;
	mov.u32 	%r1257, %r1253;
	mov.u32 	%r1430, %r1253;
$L__BB0_78:
	mul.wide.u32 	%rd42, %r1430, 4;
	add.s64 	%rd43, %rd2, %rd42;
	ld.local.u32 	%r373, [%rd43+4];
	shl.b32 	%r374, %r1430, 5;
	mov.b32 	%r1436, 0;
$L__BB0_79:
	.pragma "nounroll";
	shr.u32 	%r981, %r373, %r1436;
	and.b32  	%r982, %r981, 1;
	setp.eq.b32 	%p43, %r982, 1;
	not.pred 	%p44, %p43;
	add.s32 	%r983, %r374, %r1436;
	mul.lo.s32 	%r984, %r983, 5;
	mul.wide.u32 	%rd44, %r984, 4;
	add.s64 	%rd9, %rd6, %rd44;
	@%p44 bra 	$L__BB0_81;
	ld.global.u32 	%r985, [%rd9];
	xor.b32  	%r1257, %r1257, %r985;
	ld.global.u32 	%r986, [%rd9+4];
	xor.b32  	%r1256, %r1256, %r986;
	ld.global.u32 	%r987, [%rd9+8];
	xor.b32  	%r1255, %r1255, %r987;
	ld.global.u32 	%r988, [%rd9+12];
	xor.b32  	%r1254, %r1254, %r988;
	ld.global.u32 	%r989, [%rd9+16];
	xor.b32  	%r1253, %r1253, %r989;
$L__BB0_81:
	and.b32  	%r991, %r981, 2;
	setp.eq.s32 	%p45, %r991, 0;
	@%p45 bra 	$L__BB0_83;
	ld.global.u32 	%r992, [%rd9+20];
	xor.b32  	%r1257, %r1257, %r992;
	ld.global.u32 	%r993, [%rd9+24];
	xor.b32  	%r1256, %r1256, %r993;
	ld.global.u32 	%r994, [%rd9+28];
	xor.b32  	%r1255, %r1255, %r994;
	ld.global.u32 	%r995, [%rd9+32];
	xor.b32  	%r1254, %r1254, %r995;
	ld.global.u32 	%r996, [%rd9+36];
	xor.b32  	%r1253, %r1253, %r996;
$L__BB0_83:
	and.b32  	%r998, %r981, 4;
	setp.eq.s32 	%p46, %r998, 0;
	@%p46 bra 	$L__BB0_85;
	ld.global.u32 	%r999, [%rd9+40];
	xor.b32  	%r1257, %r1257, %r999;
	ld.global.u32 	%r1000, [%rd9+44];
	xor.b32  	%r1256, %r1256, %r1000;
	ld.global.u32 	%r1001, [%rd9+48];
	xor.b32  	%r1255, %r1255, %r1001;
	ld.global.u32 	%r1002, [%rd9+52];
	xor.b32  	%r1254, %r1254, %r1002;
	ld.global.u32 	%r1003, [%rd9+56];
	xor.b32  	%r1253, %r1253, %r1003;
$L__BB0_85:
	and.b32  	%r1005, %r981, 8;
	setp.eq.s32 	%p47, %r1005, 0;
	@%p47 bra 	$L__BB0_87;
	ld.global.u32 	%r1006, [%rd9+60];
	xor.b32  	%r1257, %r1257, %r1006;
	ld.global.u32 	%r1007, [%rd9+64];
	xor.b32  	%r1256, %r1256, %r1007;
	ld.global.u32 	%r1008, [%rd9+68];
	xor.b32  	%r1255, %r1255, %r1008;
	ld.global.u32 	%r1009, [%rd9+72];
	xor.b32  	%r1254, %r1254, %r1009;
	ld.global.u32 	%r1010, [%rd9+76];
	xor.b32  	%r1253, %r1253, %r1010;
$L__BB0_87:
	and.b32  	%r1012, %r981, 16;
	setp.eq.s32 	%p48, %r1012, 0;
	@%p48 bra 	$L__BB0_89;
	ld.global.u32 	%r1013, [%rd9+80];
	xor.b32  	%r1257, %r1257, %r1013;
	ld.global.u32 	%r1014, [%rd9+84];
	xor.b32  	%r1256, %r1256, %r1014;
	ld.global.u32 	%r1015, [%rd9+88];
	xor.b32  	%r1255, %r1255, %r1015;
	ld.global.u32 	%r1016, [%rd9+92];
	xor.b32  	%r1254, %r1254, %r1016;
	ld.global.u32 	%r1017, [%rd9+96];
	xor.b32  	%r1253, %r1253, %r1017;
$L__BB0_89:
	and.b32  	%r1019, %r981, 32;
	setp.eq.s32 	%p49, %r1019, 0;
	@%p49 bra 	$L__BB0_91;
	ld.global.u32 	%r1020, [%rd9+100];
	xor.b32  	%r1257, %r1257, %r1020;
	ld.global.u32 	%r1021, [%rd9+104];
	xor.b32  	%r1256, %r1256, %r1021;
	ld.global.u32 	%r1022, [%rd9+108];
	xor.b32  	%r1255, %r1255, %r1022;
	ld.global.u32 	%r1023, [%rd9+112];
	xor.b32  	%r1254, %r1254, %r1023;
	ld.global.u32 	%r1024, [%rd9+116];
	xor.b32  	%r1253, %r1253, %r1024;
$L__BB0_91:
	and.b32  	%r1026, %r981, 64;
	setp.eq.s32 	%p50, %r1026, 0;
	@%p50 bra 	$L__BB0_93;
	ld.global.u32 	%r1027, [%rd9+120];
	xor.b32  	%r1257, %r1257, %r1027;
	ld.global.u32 	%r1028, [%rd9+124];
	xor.b32  	%r1256, %r1256, %r1028;
	ld.global.u32 	%r1029, [%rd9+128];
	xor.b32  	%r1255, %r1255, %r1029;
	ld.global.u32 	%r1030, [%rd9+132];
	xor.b32  	%r1254, %r1254, %r1030;
	ld.global.u32 	%r1031, [%rd9+136];
	xor.b32  	%r1253, %r1253, %r1031;
$L__BB0_93:
	and.b32  	%r1033, %r981, 128;
	setp.eq.s32 	%p51, %r1033, 0;
	@%p51 bra 	$L__BB0_95;
	ld.global.u32 	%r1034, [%rd9+140];
	xor.b32  	%r1257, %r1257, %r1034;
	ld.global.u32 	%r1035, [%rd9+144];
	xor.b32  	%r1256, %r1256, %r1035;
	ld.global.u32 	%r1036, [%rd9+148];
	xor.b32  	%r1255, %r1255, %r1036;
	ld.global.u32 	%r1037, [%rd9+152];
	xor.b32  	%r1254, %r1254, %r1037;
	ld.global.u32 	%r1038, [%rd9+156];
	xor.b32  	%r1253, %r1253, %r1038;
$L__BB0_95:
	and.b32  	%r1040, %r981, 256;
	setp.eq.s32 	%p52, %r1040, 0;
	@%p52 bra 	$L__BB0_97;
	ld.global.u32 	%r1041, [%rd9+160];
	xor.b32  	%r1257, %r1257, %r1041;
	ld.global.u32 	%r1042, [%rd9+164];
	xor.b32  	%r1256, %r1256, %r1042;
	ld.global.u32 	%r1043, [%rd9+168];
	xor.b32  	%r1255, %r1255, %r1043;
	ld.global.u32 	%r1044, [%rd9+172];
	xor.b32  	%r1254, %r1254, %r1044;
	ld.global.u32 	%r1045, [%rd9+176];
	xor.b32  	%r1253, %r1253, %r1045;
$L__BB0_97:
	and.b32  	%r1047, %r981, 512;
	setp.eq.s32 	%p53, %r1047, 0;
	@%p53 bra 	$L__BB0_99;
	ld.global.u32 	%r1048, [%rd9+180];
	xor.b32  	%r1257, %r1257, %r1048;
	ld.global.u32 	%r1049, [%rd9+184];
	xor.b32  	%r1256, %r1256, %r1049;
	ld.global.u32 	%r1050, [%rd9+188];
	xor.b32  	%r1255, %r1255, %r1050;
	ld.global.u32 	%r1051, [%rd9+192];
	xor.b32  	%r1254, %r1254, %r1051;
	ld.global.u32 	%r1052, [%rd9+196];
	xor.b32  	%r1253, %r1253, %r1052;
$L__BB0_99:
	and.b32  	%r1054, %r981, 1024;
	setp.eq.s32 	%p54, %r1054, 0;
	@%p54 bra 	$L__BB0_101;
	ld.global.u32 	%r1055, [%rd9+200];
	xor.b32  	%r1257, %r1257, %r1055;
	ld.global.u32 	%r1056, [%rd9+204];
	xor.b32  	%r1256, %r1256, %r1056;
	ld.global.u32 	%r1057, [%rd9+208];
	xor.b32  	%r1255, %r1255, %r1057;
	ld.global.u32 	%r1058, [%rd9+212];
	xor.b32  	%r1254, %r1254, %r1058;
	ld.global.u32 	%r1059, [%rd9+216];
	xor.b32  	%r1253, %r1253, %r1059;
$L__BB0_101:
	and.b32  	%r1061, %r981, 2048;
	setp.eq.s32 	%p55, %r1061, 0;
	@%p55 bra 	$L__BB0_103;
	ld.global.u32 	%r1062, [%rd9+220];
	xor.b32  	%r1257, %r1257, %r1062;
	ld.global.u32 	%r1063, [%rd9+224];
	xor.b32  	%r1256, %r1256, %r1063;
	ld.global.u32 	%r1064, [%rd9+228];
	xor.b32  	%r1255, %r1255, %r1064;
	ld.global.u32 	%r1065, [%rd9+232];
	xor.b32  	%r1254, %r1254, %r1065;
	ld.global.u32 	%r1066, [%rd9+236];
	xor.b32  	%r1253, %r1253, %r1066;
$L__BB0_103:
	and.b32  	%r1068, %r981, 4096;
	setp.eq.s32 	%p56, %r1068, 0;
	@%p56 bra 	$L__BB0_105;
	ld.global.u32 	%r1069, [%rd9+240];
	xor.b32  	%r1257, %r1257, %r1069;
	ld.global.u32 	%r1070, [%rd9+244];
	xor.b32  	%r1256, %r1256, %r1070;
	ld.global.u32 	%r1071, [%rd9+248];
	xor.b32  	%r1255, %r1255, %r1071;
	ld.global.u32 	%r1072, [%rd9+252];
	xor.b32  	%r1254, %r1254, %r1072;
	ld.global.u32 	%r1073, [%rd9+256];
	xor.b32  	%r1253, %r1253, %r1073;
$L__BB0_105:
	and.b32  	%r1075, %r981, 8192;
	setp.eq.s32 	%p57, %r1075, 0;
	@%p57 bra 	$L__BB0_107;
	ld.global.u32 	%r1076, [%rd9+260];
	xor.b32  	%r1257, %r1257, %r1076;
	ld.global.u32 	%r1077, [%rd9+264];
	xor.b32  	%r1256, %r1256, %r1077;
	ld.global.u32 	%r1078, [%rd9+268];
	xor.b32  	%r1255, %r1255, %r1078;
	ld.global.u32 	%r1079, [%rd9+272];
	xor.b32  	%r1254, %r1254, %r1079;
	ld.global.u32 	%r1080, [%rd9+276];
	xor.b32  	%r1253, %r1253, %r1080;
$L__BB0_107:
	and.b32  	%r1082, %r981, 16384;
	setp.eq.s32 	%p58, %r1082, 0;
	@%p58 bra 	$L__BB0_109;
	ld.global.u32 	%r1083, [%rd9+280];
	xor.b32  	%r1257, %r1257, %r1083;
	ld.global.u32 	%r1084, [%rd9+284];
	xor.b32  	%r1256, %r1256, %r1084;
	ld.global.u32 	%r1085, [%rd9+288];
	xor.b32  	%r1255, %r1255, %r1085;
	ld.global.u32 	%r1086, [%rd9+292];
	xor.b32  	%r1254, %r1254, %r1086;
	ld.global.u32 	%r1087, [%rd9+296];
	xor.b32  	%r1253, %r1253, %r1087;
$L__BB0_109:
	and.b32  	%r1089, %r981, 32768;
	setp.eq.s32 	%p59, %r1089, 0;
	@%p59 bra 	$L__BB0_111;
	ld.global.u32 	%r1090, [%rd9+300];
	xor.b32  	%r1257, %r1257, %r1090;
	ld.global.u32 	%r1091, [%rd9+304];
	xor.b32  	%r1256, %r1256, %r1091;
	ld.global.u32 	%r1092, [%rd9+308];
	xor.b32  	%r1255, %r1255, %r1092;
	ld.global.u32 	%r1093, [%rd9+312];
	xor.b32  	%r1254, %r1254, %r1093;
	ld.global.u32 	%r1094, [%rd9+316];
	xor.b32  	%r1253, %r1253, %r1094;
$L__BB0_111:
	add.s32 	%r1436, %r1436, 16;
	setp.ne.s32 	%p60, %r1436, 32;
	@%p60 bra 	$L__BB0_79;
	mad.lo.s32 	%r1095, %r1430, -31, %r374;
	add.s32 	%r1430, %r1095, 1;
	setp.ne.s32 	%p61, %r1430, 5;
	@%p61 bra 	$L__BB0_78;
	st.local.u32 	[%rd2+4], %r1257;
	st.local.v2.u32 	[%rd2+8], {%r1256, %r1255};
	st.local.v2.u32 	[%rd2+16], {%r1254, %r1253};
$L__BB0_114:
	shr.u64 	%rd235, %rd4, 2;
	add.s32 	%r1240, %r1240, 1;
	setp.gt.u64 	%p62, %rd4, 3;
	@%p62 bra 	$L__BB0_2;
$L__BB0_115:
	mov.b32 	%r1096, 0;
	st.local.v2.u32 	[%rd2+24], {%r1096, %r1096};
	st.local.u32 	[%rd2+32], %r1096;
	mov.b64 	%rd45, 0;
	st.local.u64 	[%rd2+40], %rd45;
	setp.lt.s32 	%p63, %r732, 1;
	@%p63 bra 	$L__BB0_143;
	setp.lt.s32 	%p64, %r733, 1;
	@%p64 bra 	$L__BB0_136;
	and.b32  	%r554, %r733, 15;
	and.b32  	%r555, %r733, 7;
	and.b32  	%r556, %r733, 2147483632;
	and.b32  	%r557, %r733, 3;
	neg.s32 	%r558, %r556;
	shl.b32 	%r559, %r732, 4;
	shl.b32 	%r560, %r732, 1;
	mul.lo.s32 	%r561, %r732, 3;
	shl.b32 	%r562, %r732, 2;
	mul.lo.s32 	%r563, %r732, 5;
	mul.lo.s32 	%r564, %r732, 6;
	mul.lo.s32 	%r565, %r732, 7;
	shl.b32 	%r566, %r732, 3;
	mul.lo.s32 	%r567, %r732, 9;
	mul.lo.s32 	%r568, %r732, 10;
	mul.lo.s32 	%r569, %r732, 11;
	mul.lo.s32 	%r570, %r732, 12;
	mul.lo.s32 	%r571, %r732, 13;
	mul.lo.s32 	%r572, %r732, 14;
	mul.lo.s32 	%r573, %r732, 15;
	mul.lo.s32 	%r574, %r732, %r1;
	mov.b32 	%r1533, 0;
	mul.wide.u32 	%rd78, %r559, 32;
	mov.u32 	%r1527, %r3;
	mov.u32 	%r1532, %r1257;
$L__BB0_118:
	mov.u32 	%r1257, %r1256;
	mov.u32 	%r1256, %r1255;
	mov.u32 	%r1255, %r1254;
	mov.u32 	%r1254, %r1253;
	setp.lt.u32 	%p69, %r733, 16;
	shr.u32 	%r1133, %r1532, 2;
	xor.b32  	%r1134, %r1133, %r1532;
	shl.b32 	%r1135, %r1254, 4;
	shl.b32 	%r1136, %r1134, 1;
	xor.b32  	%r1137, %r1136, %r1135;
	xor.b32  	%r1138, %r1137, %r1134;
	xor.b32  	%r1253, %r1138, %r1254;
	add.s32 	%r1527, %r1527, 362437;
	add.s32 	%r1139, %r1253, %r1527;
	cvt.rn.f32.u32 	%f21, %r1139;
	fma.rn.f32 	%f1, %f21, 0f2F800000, 0f2F000000;
	mov.f32 	%f135, 0f00000000;
	mov.b32 	%r1551, 0;
	@%p69 bra 	$L__BB0_121;
	add.s32 	%r1548, %r732, %r1533;
	add.s32 	%r1547, %r560, %r1533;
	add.s32 	%r1546, %r561, %r1533;
	add.s32 	%r1545, %r562, %r1533;
	add.s32 	%r1544, %r563, %r1533;
	add.s32 	%r1543, %r564, %r1533;
	add.s32 	%r1542, %r565, %r1533;
	add.s32 	%r1541, %r566, %r1533;
	add.s32 	%r1540, %r567, %r1533;
	add.s32 	%r1539, %r568, %r1533;
	add.s32 	%r1538, %r569, %r1533;
	add.s32 	%r1537, %r570, %r1533;
	add.s32 	%r1536, %r571, %r1533;
	add.s32 	%r1535, %r572, %r1533;
	add.s32 	%r1534, %r573, %r1533;
	mul.wide.u32 	%rd46, %r1533, 32;
	add.s64 	%rd47, %rd1, %rd46;
	add.s64 	%rd236, %rd47, 28;
	mov.f32 	%f135, 0f00000000;
	mov.u32 	%r1549, %r558;
$L__BB0_120:
	.pragma "nounroll";
	ld.global.f32 	%f23, [%rd236];
	add.f32 	%f24, %f135, %f23;
	mul.wide.u32 	%rd48, %r1548, 32;
	add.s64 	%rd49, %rd1, %rd48;
	ld.global.f32 	%f25, [%rd49+28];
	add.f32 	%f26, %f24, %f25;
	mul.wide.u32 	%rd50, %r1547, 32;
	add.s64 	%rd51, %rd1, %rd50;
	ld.global.f32 	%f27, [%rd51+28];
	add.f32 	%f28, %f26, %f27;
	mul.wide.u32 	%rd52, %r1546, 32;
	add.s64 	%rd53, %rd1, %rd52;
	ld.global.f32 	%f29, [%rd53+28];
	add.f32 	%f30, %f28, %f29;
	mul.wide.u32 	%rd54, %r1545, 32;
	add.s64 	%rd55, %rd1, %rd54;
	ld.global.f32 	%f31, [%rd55+28];
	add.f32 	%f32, %f30, %f31;
	mul.wide.u32 	%rd56, %r1544, 32;
	add.s64 	%rd57, %rd1, %rd56;
	ld.global.f32 	%f33, [%rd57+28];
	add.f32 	%f34, %f32, %f33;
	mul.wide.u32 	%rd58, %r1543, 32;
	add.s64 	%rd59, %rd1, %rd58;
	ld.global.f32 	%f35, [%rd59+28];
	add.f32 	%f36, %f34, %f35;
	mul.wide.u32 	%rd60, %r1542, 32;
	add.s64 	%rd61, %rd1, %rd60;
	ld.global.f32 	%f37, [%rd61+28];
	add.f32 	%f38, %f36, %f37;
	mul.wide.u32 	%rd62, %r1541, 32;
	add.s64 	%rd63, %rd1, %rd62;
	ld.global.f32 	%f39, [%rd63+28];
	add.f32 	%f40, %f38, %f39;
	mul.wide.u32 	%rd64, %r1540, 32;
	add.s64 	%rd65, %rd1, %rd64;
	ld.global.f32 	%f41, [%rd65+28];
	add.f32 	%f42, %f40, %f41;
	mul.wide.u32 	%rd66, %r1539, 32;
	add.s64 	%rd67, %rd1, %rd66;
	ld.global.f32 	%f43, [%rd67+28];
	add.f32 	%f44, %f42, %f43;
	mul.wide.u32 	%rd68, %r1538, 32;
	add.s64 	%rd69, %rd1, %rd68;
	ld.global.f32 	%f45, [%rd69+28];
	add.f32 	%f46, %f44, %f45;
	mul.wide.u32 	%rd70, %r1537, 32;
	add.s64 	%rd71, %rd1, %rd70;
	ld.global.f32 	%f47, [%rd71+28];
	add.f32 	%f48, %f46, %f47;
	mul.wide.u32 	%rd72, %r1536, 32;
	add.s64 	%rd73, %rd1, %rd72;
	ld.global.f32 	%f49, [%rd73+28];
	add.f32 	%f50, %f48, %f49;
	mul.wide.u32 	%rd74, %r1535, 32;
	add.s64 	%rd75, %rd1, %rd74;
	ld.global.f32 	%f51, [%rd75+28];
	add.f32 	%f52, %f50, %f51;
	mul.wide.u32 	%rd76, %r1534, 32;
	add.s64 	%rd77, %rd1, %rd76;
	ld.global.f32 	%f53, [%rd77+28];
	add.f32 	%f135, %f52, %f53;
	add.s32 	%r1549, %r1549, 16;
	add.s32 	%r1548, %r1548, %r559;
	add.s32 	%r1547, %r1547, %r559;
	add.s32 	%r1546, %r1546, %r559;
	add.s32 	%r1545, %r1545, %r559;
	add.s32 	%r1544, %r1544, %r559;
	add.s32 	%r1543, %r1543, %r559;
	add.s32 	%r1542, %r1542, %r559;
	add.s32 	%r1541, %r1541, %r559;
	add.s32 	%r1540, %r1540, %r559;
	add.s32 	%r1539, %r1539, %r559;
	add.s32 	%r1538, %r1538, %r559;
	add.s32 	%r1537, %r1537, %r559;
	add.s32 	%r1536, %r1536, %r559;
	add.s32 	%r1535, %r1535, %r559;
	add.s32 	%r1534, %r1534, %r559;
	add.s64 	%rd236, %rd236, %rd78;
	setp.ne.s32 	%p70, %r1549, 0;
	mov.u32 	%r1551, %r556;
	@%p70 bra 	$L__BB0_120;
$L__BB0_121:
	setp.eq.s32 	%p71, %r554, 0;
	@%p71 bra 	$L__BB0_131;
	add.s32 	%r1140, %r554, -1;
	setp.lt.u32 	%p72, %r1140, 7;
	@%p72 bra 	$L__BB0_124;
	mad.lo.s32 	%r1141, %r1551, %r732, %r1533;
	mul.wide.u32 	%rd79, %r1141, 32;
	add.s64 	%rd80, %rd1, %rd79;
	ld.global.f32 	%f55, [%rd80+28];
	add.f32 	%f56, %f135, %f55;
	add.s32 	%r1142, %r1141, %r732;
	mul.wide.u32 	%rd81, %r1142, 32;
	add.s64 	%rd82, %rd1, %rd81;
	ld.global.f32 	%f57, [%rd82+28];
	add.f32 	%f58, %f56, %f57;
	add.s32 	%r1143, %r1142, %r732;
	mul.wide.u32 	%rd83, %r1143, 32;
	add.s64 	%rd84, %rd1, %rd83;
	ld.global.f32 	%f59, [%rd84+28];
	add.f32 	%f60, %f58, %f59;
	add.s32 	%r1144, %r1143, %r732;
	mul.wide.u32 	%rd85, %r1144, 32;
	add.s64 	%rd86, %rd1, %rd85;
	ld.global.f32 	%f61, [%rd86+28];
	add.f32 	%f62, %f60, %f61;
	add.s32 	%r1145, %r1144, %r732;
	mul.wide.u32 	%rd87, %r1145, 32;
	add.s64 	%rd88, %rd1, %rd87;
	ld.global.f32 	%f63, [%rd88+28];
	add.f32 	%f64, %f62, %f63;
	add.s32 	%r1146, %r1145, %r732;
	mul.wide.u32 	%rd89, %r1146, 32;
	add.s64 	%rd90, %rd1, %rd89;
	ld.global.f32 	%f65, [%rd90+28];
	add.f32 	%f66, %f64, %f65;
	add.s32 	%r1147, %r1146, %r732;
	mul.wide.u32 	%rd91, %r1147, 32;
	add.s64 	%rd92, %rd1, %rd91;
	ld.global.f32 	%f67, [%rd92+28];
	add.f32 	%f68, %f66, %f67;
	add.s32 	%r1148, %r1147, %r732;
	mul.wide.u32 	%rd93, %r1148, 32;
	add.s64 	%rd94, %rd1, %rd93;
	ld.global.f32 	%f69, [%rd94+28];
	add.f32 	%f135, %f68, %f69;
	add.s32 	%r1551, %r1551, 8;
$L__BB0_124:
	setp.eq.s32 	%p73, %r555, 0;
	@%p73 bra 	$L__BB0_131;
	add.s32 	%r1149, %r555, -1;
	setp.lt.u32 	%p74, %r1149, 3;
	@%p74 bra 	$L__BB0_127;
	mad.lo.s32 	%r1150, %r1551, %r732, %r1533;
	mul.wide.u32 	%rd95, %r1150, 32;
	add.s64 	%rd96, %rd1, %rd95;
	ld.global.f32 	%f71, [%rd96+28];
	add.f32 	%f72, %f135, %f71;
	add.s32 	%r1151, %r1150, %r732;
	mul.wide.u32 	%rd97, %r1151, 32;
	add.s64 	%rd98, %rd1, %rd97;
	ld.global.f32 	%f73, [%rd98+28];
	add.f32 	%f74, %f72, %f73;
	add.s32 	%r1152, %r1151, %r732;
	mul.wide.u32 	%rd99, %r1152, 32;
	add.s64 	%rd100, %rd1, %rd99;
	ld.global.f32 	%f75, [%rd100+28];
	add.f32 	%f76, %f74, %f75;
	add.s32 	%r1153, %r1152, %r732;
	mul.wide.u32 	%rd101, %r1153, 32;
	add.s64 	%rd102, %rd1, %rd101;
	ld.global.f32 	%f77, [%rd102+28];
	add.f32 	%f135, %f76, %f77;
	add.s32 	%r1551, %r1551, 4;
$L__BB0_127:
	setp.eq.s32 	%p75, %r557, 0;
	@%p75 bra 	$L__BB0_131;
	setp.eq.s32 	%p76, %r557, 1;
	mad.lo.s32 	%r636, %r1551, %r732, %r1533;
	mul.wide.u32 	%rd103, %r636, 32;
	add.s64 	%rd104, %rd1, %rd103;
	ld.global.f32 	%f78, [%rd104+28];
	add.f32 	%f135, %f135, %f78;
	@%p76 bra 	$L__BB0_131;
	setp.eq.s32 	%p77, %r557, 2;
	add.s32 	%r637, %r636, %r732;
	mul.wide.u32 	%rd105, %r637, 32;
	add.s64 	%rd106, %rd1, %rd105;
	ld.global.f32 	%f79, [%rd106+28];
	add.f32 	%f135, %f135, %f79;
	@%p77 bra 	$L__BB0_131;
	add.s32 	%r1154, %r637, %r732;
	mul.wide.u32 	%rd107, %r1154, 32;
	add.s64 	%rd108, %rd1, %rd107;
	ld.global.f32 	%f80, [%rd108+28];
	add.f32 	%f135, %f135, %f80;
$L__BB0_131:
	mul.f32 	%f16, %f1, %f135;
	mov.f32 	%f136, 0f00000000;
	mov.b32 	%r1553, 0;
$L__BB0_132:
	mad.lo.s32 	%r1156, %r1553, %r732, %r1533;
	mul.wide.u32 	%rd109, %r1156, 32;
	add.s64 	%rd110, %rd1, %rd109;
	ld.global.f32 	%f82, [%rd110+28];
	add.f32 	%f136, %f136, %f82;
	setp.lt.f32 	%p78, %f16, %f136;
	@%p78 bra 	$L__BB0_134;
	add.s32 	%r1553, %r1553, 1;
	setp.eq.s32 	%p79, %r1553, %r733;
	@%p79 bra 	$L__BB0_135;
	bra.uni 	$L__BB0_132;
$L__BB0_134:
	add.s32 	%r1157, %r1533, %r574;
	shl.b32 	%r1158, %r1157, 2;
	mov.u32 	%r1159, _ZZ5CycleiiiP6jointsjE3sol;
	add.s32 	%r1160, %r1159, %r1158;
	st.shared.u32 	[%r1160], %r1553;
$L__BB0_135:
	add.s32 	%r1533, %r1533, 1;
	setp.eq.s32 	%p80, %r1533, %r732;
	mov.u32 	%r1532, %r1257;
	@%p80 bra 	$L__BB0_142;
	bra.uni 	$L__BB0_118;
$L__BB0_136:
	add.s32 	%r1098, %r732, -1;
	and.b32  	%r641, %r732, 3;
	setp.lt.u32 	%p65, %r1098, 3;
	@%p65 bra 	$L__BB0_139;
	and.b32  	%r642, %r732, 2147483644;
	mov.b32 	%r1559, 0;
	mov.u32 	%r1555, %r1254;
	mov.u32 	%r1556, %r1255;
	mov.u32 	%r1557, %r1256;
	mov.u32 	%r1558, %r1257;
$L__BB0_138:
	mov.u32 	%r1257, %r1253;
	shr.u32 	%r1100, %r1558, 2;
	xor.b32  	%r1101, %r1100, %r1558;
	shl.b32 	%r1102, %r1257, 4;
	shl.b32 	%r1103, %r1101, 1;
	xor.b32  	%r1104, %r1103, %r1102;
	xor.b32  	%r1105, %r1104, %r1101;
	xor.b32  	%r1256, %r1105, %r1257;
	shr.u32 	%r1106, %r1557, 2;
	xor.b32  	%r1107, %r1106, %r1557;
	shl.b32 	%r1108, %r1256, 4;
	shl.b32 	%r1109, %r1107, 1;
	xor.b32  	%r1110, %r1109, %r1108;
	xor.b32  	%r1111, %r1110, %r1107;
	xor.b32  	%r1255, %r1111, %r1256;
	shr.u32 	%r1112, %r1556, 2;
	xor.b32  	%r1113, %r1112, %r1556;
	shl.b32 	%r1114, %r1255, 4;
	shl.b32 	%r1115, %r1113, 1;
	xor.b32  	%r1116, %r1115, %r1114;
	xor.b32  	%r1117, %r1116, %r1113;
	xor.b32  	%r1254, %r1117, %r1255;
	shr.u32 	%r1118, %r1555, 2;
	xor.b32  	%r1119, %r1118, %r1555;
	shl.b32 	%r1120, %r1254, 4;
	shl.b32 	%r1121, %r1119, 1;
	xor.b32  	%r1122, %r1121, %r1120;
	xor.b32  	%r1123, %r1122, %r1119;
	xor.b32  	%r1253, %r1123, %r1254;
	add.s32 	%r1559, %r1559, 4;
	setp.ne.s32 	%p66, %r1559, %r642;
	mov.u32 	%r1555, %r1254;
	mov.u32 	%r1556, %r1255;
	mov.u32 	%r1557, %r1256;
	mov.u32 	%r1558, %r1257;
	@%p66 bra 	$L__BB0_138;
$L__BB0_139:
	setp.eq.s32 	%p67, %r641, 0;
	@%p67 bra 	$L__BB0_142;
	mov.b32 	%r1575, 0;
	mov.u32 	%r1574, %r1257;
$L__BB0_141:
	.pragma "nounroll";
	mov.u32 	%r1257, %r1256;
	mov.u32 	%r1256, %r1255;
	mov.u32 	%r1255, %r1254;
	mov.u32 	%r1254, %r1253;
	shr.u32 	%r1125, %r1574, 2;
	xor.b32  	%r1126, %r1125, %r1574;
	shl.b32 	%r1127, %r1254, 4;
	shl.b32 	%r1128, %r1126, 1;
	xor.b32  	%r1129, %r1128, %r1127;
	xor.b32  	%r1130, %r1129, %r1126;
	xor.b32  	%r1253, %r1130, %r1254;
	add.s32 	%r1575, %r1575, 1;
	setp.ne.s32 	%p68, %r1575, %r641;
	mov.u32 	%r1574, %r1257;
	@%p68 bra 	$L__BB0_141;
$L__BB0_142:
	mad.lo.s32 	%r1161, %r732, 362437, %r3;
	st.local.v2.u32 	[%rd2+8], {%r1256, %r1255};
	st.local.v2.u32 	[%rd2+16], {%r1254, %r1253};
	st.local.v2.u32 	[%rd2], {%r1161, %r1257};
$L__BB0_143:
	mul.lo.s32 	%r1162, %r732, %r1;
	shl.b32 	%r1163, %r1162, 2;
	mov.u32 	%r1164, _ZZ5CycleiiiP6jointsjE3sol;
	add.s32 	%r1165, %r1164, %r1163;
	ld.shared.u32 	%r1166, [%r1165];
	add.u64 	%rd111, %SP, 48;
	add.u64 	%rd112, %SPL, 48;
	st.local.u32 	[%rd112], %r1166;
	mov.u64 	%rd113, $str;
	cvta.global.u64 	%rd114, %rd113;
	{ // callseq 0, 0
	.param .b64 param0;
	st.param.b64 	[param0], %rd114;
	.param .b64 param1;
	st.param.b64 	[param1], %rd111;
	.param .b32 retval0;
	call.uni (retval0), 
	vprintf, 
	(
	param0, 
	param1
	);
	ld.param.b32 	%r1167, [retval0];
	} // callseq 0
	bar.sync 	0;
	setp.lt.s32 	%p81, %r734, 1;
	@%p81 bra 	$L__BB0_155;
	cvt.u64.u32 	%rd14, %r1;
	and.b32  	%r677, %r734, 7;
	setp.lt.u32 	%p82, %r734, 8;
	mov.b32 	%r1581, 0;
	@%p82 bra 	$L__BB0_147;
	and.b32  	%r1581, %r734, 2147483640;
	neg.s32 	%r1585, %r1581;
	shl.b32 	%r1170, %r1, 2;
	add.s32 	%r1584, %r1164, %r1170;
	shl.b32 	%r681, %r732, 5;
	shl.b32 	%r682, %r732, 2;
$L__BB0_146:
	.pragma "nounroll";
	ld.shared.u32 	%r1172, [%r1584];
	mul.lo.s32 	%r1173, %r1172, %r732;
	cvt.s64.s32 	%rd115, %r1173;
	add.s64 	%rd116, %rd115, %rd14;
	shl.b64 	%rd117, %rd116, 5;
	add.s64 	%rd118, %rd1, %rd117;
	atom.global.add.f32 	%f83, [%rd118+28], 0f3DCCCCCD;
	add.s32 	%r1174, %r1584, %r682;
	ld.shared.u32 	%r1175, [%r1174];
	mul.lo.s32 	%r1176, %r1175, %r732;
	cvt.s64.s32 	%rd119, %r1176;
	add.s64 	%rd120, %rd119, %rd14;
	shl.b64 	%rd121, %rd120, 5;
	add.s64 	%rd122, %rd1, %rd121;
	atom.global.add.f32 	%f84, [%rd122+28], 0f3DCCCCCD;
	add.s32 	%r1177, %r1174, %r682;
	ld.shared.u32 	%r1178, [%r1177];
	mul.lo.s32 	%r1179, %r1178, %r732;
	cvt.s64.s32 	%rd123, %r1179;
	add.s64 	%rd124, %rd123, %rd14;
	shl.b64 	%rd125, %rd124, 5;
	add.s64 	%rd126, %rd1, %rd125;
	atom.global.add.f32 	%f85, [%rd126+28], 0f3DCCCCCD;
	add.s32 	%r1180, %r1177, %r682;
	ld.shared.u32 	%r1181, [%r1180];
	mul.lo.s32 	%r1182, %r1181, %r732;
	cvt.s64.s32 	%rd127, %r1182;
	add.s64 	%rd128, %rd127, %rd14;
	shl.b64 	%rd129, %rd128, 5;
	add.s64 	%rd130, %rd1, %rd129;
	atom.global.add.f32 	%f86, [%rd130+28], 0f3DCCCCCD;
	add.s32 	%r1183, %r1180, %r682;
	ld.shared.u32 	%r1184, [%r1183];
	mul.lo.s32 	%r1185, %r1184, %r732;
	cvt.s64.s32 	%rd131, %r1185;
	add.s64 	%rd132, %rd131, %rd14;
	shl.b64 	%rd133, %rd132, 5;
	add.s64 	%rd134, %rd1, %rd133;
	atom.global.add.f32 	%f87, [%rd134+28], 0f3DCCCCCD;
	add.s32 	%r1186, %r1183, %r682;
	ld.shared.u32 	%r1187, [%r1186];
	mul.lo.s32 	%r1188, %r1187, %r732;
	cvt.s64.s32 	%rd135, %r1188;
	add.s64 	%rd136, %rd135, %rd14;
	shl.b64 	%rd137, %rd136, 5;
	add.s64 	%rd138, %rd1, %rd137;
	atom.global.add.f32 	%f88, [%rd138+28], 0f3DCCCCCD;
	add.s32 	%r1189, %r1186, %r682;
	ld.shared.u32 	%r1190, [%r1189];
	mul.lo.s32 	%r1191, %r1190, %r732;
	cvt.s64.s32 	%rd139, %r1191;
	add.s64 	%rd140, %rd139, %rd14;
	shl.b64 	%rd141, %rd140, 5;
	add.s64 	%rd142, %rd1, %rd141;
	atom.global.add.f32 	%f89, [%rd142+28], 0f3DCCCCCD;
	add.s32 	%r1192, %r1189, %r682;
	ld.shared.u32 	%r1193, [%r1192];
	mul.lo.s32 	%r1194, %r1193, %r732;
	cvt.s64.s32 	%rd143, %r1194;
	add.s64 	%rd144, %rd143, %rd14;
	shl.b64 	%rd145, %rd144, 5;
	add.s64 	%rd146, %rd1, %rd145;
	atom.global.add.f32 	%f90, [%rd146+28], 0f3DCCCCCD;
	add.s32 	%r1585, %r1585, 8;
	add.s32 	%r1584, %r1584, %r681;
	setp.eq.s32 	%p83, %r1585, 0;
	@%p83 bra 	$L__BB0_147;
	bra.uni 	$L__BB0_146;
$L__BB0_147:
	setp.eq.s32 	%p84, %r677, 0;
	@%p84 bra 	$L__BB0_155;
	and.b32  	%r684, %r734, 3;
	setp.lt.u32 	%p85, %r677, 4;
	@%p85 bra 	$L__BB0_150;
	mad.lo.s32 	%r1195, %r1581, %r732, %r1;
	shl.b32 	%r1196, %r1195, 2;
	add.s32 	%r1198, %r1164, %r1196;
	ld.shared.u32 	%r1199, [%r1198];
	mul.lo.s32 	%r1200, %r1199, %r732;
	cvt.s64.s32 	%rd147, %r1200;
	add.s64 	%rd148, %rd147, %rd14;
	shl.b64 	%rd149, %rd148, 5;
	add.s64 	%rd150, %rd1, %rd149;
	atom.global.add.f32 	%f91, [%rd150+28], 0f3DCCCCCD;
	shl.b32 	%r1201, %r732, 2;
	add.s32 	%r1202, %r1198, %r1201;
	ld.shared.u32 	%r1203, [%r1202];
	mul.lo.s32 	%r1204, %r1203, %r732;
	cvt.s64.s32 	%rd151, %r1204;
	add.s64 	%rd152, %rd151, %rd14;
	shl.b64 	%rd153, %rd152, 5;
	add.s64 	%rd154, %rd1, %rd153;
	atom.global.add.f32 	%f92, [%rd154+28], 0f3DCCCCCD;
	add.s32 	%r1205, %r1202, %r1201;
	ld.shared.u32 	%r1206, [%r1205];
	mul.lo.s32 	%r1207, %r1206, %r732;
	cvt.s64.s32 	%rd155, %r1207;
	add.s64 	%rd156, %rd155, %rd14;
	shl.b64 	%rd157, %rd156, 5;
	add.s64 	%rd158, %rd1, %rd157;
	atom.global.add.f32 	%f93, [%rd158+28], 0f3DCCCCCD;
	add.s32 	%r1208, %r1205, %r1201;
	ld.shared.u32 	%r1209, [%r1208];
	mul.lo.s32 	%r1210, %r1209, %r732;
	cvt.s64.s32 	%rd159, %r1210;
	add.s64 	%rd160, %rd159, %rd14;
	shl.b64 	%rd161, %rd160, 5;
	add.s64 	%rd162, %rd1, %rd161;
	atom.global.add.f32 	%f94, [%rd162+28], 0f3DCCCCCD;
	add.s32 	%r1581, %r1581, 4;
$L__BB0_150:
	setp.eq.s32 	%p86, %r684, 0;
	@%p86 bra 	$L__BB0_155;
	setp.eq.s32 	%p87, %r684, 1;
	@%p87 bra 	$L__BB0_153;
	mad.lo.s32 	%r1211, %r1581, %r732, %r1;
	shl.b32 	%r1212, %r1211, 2;
	add.s32 	%r1214, %r1164, %r1212;
	ld.shared.u32 	%r1215, [%r1214];
	mul.lo.s32 	%r1216, %r1215, %r732;
	cvt.s64.s32 	%rd163, %r1216;
	add.s64 	%rd164, %rd163, %rd14;
	shl.b64 	%rd165, %rd164, 5;
	add.s64 	%rd166, %rd1, %rd165;
	atom.global.add.f32 	%f95, [%rd166+28], 0f3DCCCCCD;
	shl.b32 	%r1217, %r732, 2;
	add.s32 	%r1218, %r1214, %r1217;
	ld.shared.u32 	%r1219, [%r1218];
	mul.lo.s32 	%r1220, %r1219, %r732;
	cvt.s64.s32 	%rd167, %r1220;
	add.s64 	%rd168, %rd167, %rd14;
	shl.b64 	%rd169, %rd168, 5;
	add.s64 	%rd170, %rd1, %rd169;
	atom.global.add.f32 	%f96, [%rd170+28], 0f3DCCCCCD;
	add.s32 	%r1581, %r1581, 2;
$L__BB0_153:
	and.b32  	%r1221, %r734, 1;
	setp.eq.b32 	%p88, %r1221, 1;
	not.pred 	%p89, %p88;
	@%p89 bra 	$L__BB0_155;
	mad.lo.s32 	%r1222, %r1581, %r732, %r1;
	shl.b32 	%r1223, %r1222, 2;
	add.s32 	%r1225, %r1164, %r1223;
	ld.shared.u32 	%r1226, [%r1225];
	mul.lo.s32 	%r1227, %r1226, %r732;
	cvt.s64.s32 	%rd171, %r1227;
	add.s64 	%rd172, %rd171, %rd14;
	shl.b64 	%rd173, %rd172, 5;
	add.s64 	%rd174, %rd1, %rd173;
	atom.global.add.f32 	%f97, [%rd174+28], 0f3DCCCCCD;
$L__BB0_155:
	mul.lo.s32 	%r1228, %r733, %r732;
	div.s32 	%r689, %r1228, %r734;
	setp.lt.s32 	%p90, %r689, 1;
	@%p90 bra 	$L__BB0_196;
	cvt.u64.u32 	%rd15, %r1;
	and.b32  	%r690, %r689, 7;
	setp.lt.u32 	%p91, %r689, 8;
	mov.b32 	%r1595, 0;
	@%p91 bra 	$L__BB0_175;
	and.b32  	%r1595, %r689, 2147483640;
	neg.s32 	%r1594, %r1595;
	shl.b32 	%r693, %r732, 3;
	shl.b32 	%r1592, %r732, 1;
	mul.lo.s32 	%r1591, %r732, 3;
	shl.b32 	%r1590, %r732, 2;
	mul.lo.s32 	%r1589, %r732, 5;
	mul.lo.s32 	%r1588, %r732, 6;
	mul.lo.s32 	%r1587, %r732, 7;
	mov.b32 	%r1586, 0;
	mov.u32 	%r1593, %r732;
$L__BB0_158:
	.pragma "nounroll";
	cvt.s64.s32 	%rd175, %r1586;
	add.s64 	%rd176, %rd175, %rd15;
	shl.b64 	%rd177, %rd176, 5;
	add.s64 	%rd178, %rd1, %rd177;
	add.s64 	%rd16, %rd178, 28;
	ld.global.f32 	%f98, [%rd178+28];
	cvt.f64.f32 	%fd1, %f98;
	setp.leu.f64 	%p92, %fd1, 0d3FC999999999999A;
	ld.global.u8 	%rs1, [%rd178+24];
	and.b16  	%rs3, %rs1, 1;
	setp.eq.b16 	%p93, %rs3, 1;
	not.pred 	%p94, %p93;
	or.pred  	%p95, %p92, %p94;
	@%p95 bra 	$L__BB0_160;
	atom.global.add.f32 	%f99, [%rd16], 0fBDCCCCCD;
$L__BB0_160:
	cvt.s64.s32 	%rd179, %r1593;
	add.s64 	%rd180, %rd179, %rd15;
	shl.b64 	%rd181, %rd180, 5;
	add.s64 	%rd182, %rd1, %rd181;
	add.s64 	%rd17, %rd182, 28;
	ld.global.f32 	%f100, [%rd182+28];
	cvt.f64.f32 	%fd2, %f100;
	setp.leu.f64 	%p96, %fd2, 0d3FC999999999999A;
	ld.global.u8 	%rs4, [%rd182+24];
	and.b16  	%rs6, %rs4, 1;
	setp.eq.b16 	%p97, %rs6, 1;
	not.pred 	%p98, %p97;
	or.pred  	%p99, %p96, %p98;
	@%p99 bra 	$L__BB0_162;
	atom.global.add.f32 	%f101, [%rd17], 0fBDCCCCCD;
$L__BB0_162:
	cvt.s64.s32 	%rd183, %r1592;
	add.s64 	%rd184, %rd183, %rd15;
	shl.b64 	%rd185, %rd184, 5;
	add.s64 	%rd186, %rd1, %rd185;
	add.s64 	%rd18, %rd186, 28;
	ld.global.f32 	%f102, [%rd186+28];
	cvt.f64.f32 	%fd3, %f102;
	setp.leu.f64 	%p100, %fd3, 0d3FC999999999999A;
	ld.global.u8 	%rs7, [%rd186+24];
	and.b16  	%rs9, %rs7, 1;
	setp.eq.b16 	%p101, %rs9, 1;
	not.pred 	%p102, %p101;
	or.pred  	%p103, %p100, %p102;
	@%p103 bra 	$L__BB0_164;
	atom.global.add.f32 	%f103, [%rd18], 0fBDCCCCCD;
$L__BB0_164:
	cvt.s64.s32 	%rd187, %r1591;
	add.s64 	%rd188, %rd187, %rd15;
	shl.b64 	%rd189, %rd188, 5;
	add.s64 	%rd190, %rd1, %rd189;
	add.s64 	%rd19, %rd190, 28;
	ld.global.f32 	%f104, [%rd190+28];
	cvt.f64.f32 	%fd4, %f104;
	setp.leu.f64 	%p104, %fd4, 0d3FC999999999999A;
	ld.global.u8 	%rs10, [%rd190+24];
	and.b16  	%rs12, %rs10, 1;
	setp.eq.b16 	%p105, %rs12, 1;
	not.pred 	%p106, %p105;
	or.pred  	%p107, %p104, %p106;
	@%p107 bra 	$L__BB0_166;
	atom.global.add.f32 	%f105, [%rd19], 0fBDCCCCCD;
$L__BB0_166:
	cvt.s64.s32 	%rd191, %r1590;
	add.s64 	%rd192, %rd191, %rd15;
	shl.b64 	%rd193, %rd192, 5;
	add.s64 	%rd194, %rd1, %rd193;
	add.s64 	%rd20, %rd194, 28;
	ld.global.f32 	%f106, [%rd194+28];
	cvt.f64.f32 	%fd5, %f106;
	setp.leu.f64 	%p108, %fd5, 0d3FC999999999999A;
	ld.global.u8 	%rs13, [%rd194+24];
	and.b16  	%rs15, %rs13, 1;
	setp.eq.b16 	%p109, %rs15, 1;
	not.pred 	%p110, %p109;
	or.pred  	%p111, %p108, %p110;
	@%p111 bra 	$L__BB0_168;
	atom.global.add.f32 	%f107, [%rd20], 0fBDCCCCCD;
$L__BB0_168:
	cvt.s64.s32 	%rd195, %r1589;
	add.s64 	%rd196, %rd195, %rd15;
	shl.b64 	%rd197, %rd196, 5;
	add.s64 	%rd198, %rd1, %rd197;
	add.s64 	%rd21, %rd198, 28;
	ld.global.f32 	%f108, [%rd198+28];
	cvt.f64.f32 	%fd6, %f108;
	setp.leu.f64 	%p112, %fd6, 0d3FC999999999999A;
	ld.global.u8 	%rs16, [%rd198+24];
	and.b16  	%rs18, %rs16, 1;
	setp.eq.b16 	%p113, %rs18, 1;
	not.pred 	%p114, %p113;
	or.pred  	%p115, %p112, %p114;
	@%p115 bra 	$L__BB0_170;
	atom.global.add.f32 	%f109, [%rd21], 0fBDCCCCCD;
$L__BB0_170:
	cvt.s64.s32 	%rd199, %r1588;
	add.s64 	%rd200, %rd199, %rd15;
	shl.b64 	%rd201, %rd200, 5;
	add.s64 	%rd202, %rd1, %rd201;
	add.s64 	%rd22, %rd202, 28;
	ld.global.f32 	%f110, [%rd202+28];
	cvt.f64.f32 	%fd7, %f110;
	setp.leu.f64 	%p116, %fd7, 0d3FC999999999999A;
	ld.global.u8 	%rs19, [%rd202+24];
	and.b16  	%rs21, %rs19, 1;
	setp.eq.b16 	%p117, %rs21, 1;
	not.pred 	%p118, %p117;
	or.pred  	%p119, %p116, %p118;
	@%p119 bra 	$L__BB0_172;
	atom.global.add.f32 	%f111, [%rd22], 0fBDCCCCCD;
$L__BB0_172:
	cvt.s64.s32 	%rd203, %r1587;
	add.s64 	%rd204, %rd203, %rd15;
	shl.b64 	%rd205, %rd204, 5;
	add.s64 	%rd206, %rd1, %rd205;
	add.s64 	%rd23, %rd206, 28;
	ld.global.f32 	%f112, [%rd206+28];
	cvt.f64.f32 	%fd8, %f112;
	setp.leu.f64 	%p120, %fd8, 0d3FC999999999999A;
	ld.global.u8 	%rs22, [%rd206+24];
	and.b16  	%rs24, %rs22, 1;
	setp.eq.b16 	%p121, %rs24, 1;
	not.pred 	%p122, %p121;
	or.pred  	%p123, %p120, %p122;
	@%p123 bra 	$L__BB0_174;
	atom.global.add.f32 	%f113, [%rd23], 0fBDCCCCCD;
$L__BB0_174:
	add.s32 	%r1594, %r1594, 8;
	add.s32 	%r1593, %r1593, %r693;
	add.s32 	%r1592, %r1592, %r693;
	add.s32 	%r1591, %r1591, %r693;
	add.s32 	%r1590, %r1590, %r693;
	add.s32 	%r1589, %r1589, %r693;
	add.s32 	%r1588, %r1588, %r693;
	add.s32 	%r1587, %r1587, %r693;
	add.s32 	%r1586, %r1586, %r693;
	setp.ne.s32 	%p124, %r1594, 0;
	@%p124 bra 	$L__BB0_158;
$L__BB0_175:
	setp.eq.s32 	%p125, %r690, 0;
	@%p125 bra 	$L__BB0_196;
	and.b32  	%r723, %r689, 3;
	setp.lt.u32 	%p126, %r690, 4;
	@%p126 bra 	$L__BB0_186;
	mul.lo.s32 	%r724, %r1595, %r732;
	cvt.s64.s32 	%rd207, %r724;
	add.s64 	%rd208, %rd207, %rd15;
	shl.b64 	%rd209, %rd208, 5;
	add.s64 	%rd210, %rd1, %rd209;
	add.s64 	%rd24, %rd210, 28;
	ld.global.f32 	%f114, [%rd210+28];
	cvt.f64.f32 	%fd9, %f114;
	setp.leu.f64 	%p127, %fd9, 0d3FC999999999999A;
	ld.global.u8 	%rs25, [%rd210+24];
	and.b16  	%rs27, %rs25, 1;
	setp.eq.b16 	%p128, %rs27, 1;
	not.pred 	%p129, %p128;
	or.pred  	%p130, %p127, %p129;
	@%p130 bra 	$L__BB0_179;
	atom.global.add.f32 	%f115, [%rd24], 0fBDCCCCCD;
$L__BB0_179:
	add.s32 	%r725, %r724, %r732;
	cvt.s64.s32 	%rd211, %r725;
	add.s64 	%rd212, %rd211, %rd15;
	shl.b64 	%rd213, %rd212, 5;
	add.s64 	%rd214, %rd1, %rd213;
	add.s64 	%rd25, %rd214, 28;
	ld.global.f32 	%f116, [%rd214+28];
	cvt.f64.f32 	%fd10, %f116;
	setp.leu.f64 	%p131, %fd10, 0d3FC999999999999A;
	ld.global.u8 	%rs28, [%rd214+24];
	and.b16  	%rs30, %rs28, 1;
	setp.eq.b16 	%p132, %rs30, 1;
	not.pred 	%p133, %p132;
	or.pred  	%p134, %p131, %p133;
	@%p134 bra 	$L__BB0_181;
	atom.global.add.f32 	%f117, [%rd25], 0fBDCCCCCD;
$L__BB0_181:
	add.s32 	%r726, %r725, %r732;
	cvt.s64.s32 	%rd215, %r726;
	add.s64 	%rd216, %rd215, %rd15;
	shl.b64 	%rd217, %rd216, 5;
	add.s64 	%rd218, %rd1, %rd217;
	add.s64 	%rd26, %rd218, 28;
	ld.global.f32 	%f118, [%rd218+28];
	cvt.f64.f32 	%fd11, %f118;
	setp.leu.f64 	%p135, %fd11, 0d3FC999999999999A;
	ld.global.u8 	%rs31, [%rd218+24];
	and.b16  	%rs33, %rs31, 1;
	setp.eq.b16 	%p136, %rs33, 1;
	not.pred 	%p137, %p136;
	or.pred  	%p138, %p135, %p137;
	@%p138 bra 	$L__BB0_183;
	atom.global.add.f32 	%f119, [%rd26], 0fBDCCCCCD;
$L__BB0_183:
	add.s32 	%r1231, %r726, %r732;
	cvt.s64.s32 	%rd219, %r1231;
	add.s64 	%rd220, %rd219, %rd15;
	shl.b64 	%rd221, %rd220, 5;
	add.s64 	%rd222, %rd1, %rd221;
	add.s64 	%rd27, %rd222, 28;
	ld.global.f32 	%f120, [%rd222+28];
	cvt.f64.f32 	%fd12, %f120;
	setp.leu.f64 	%p139, %fd12, 0d3FC999999999999A;
	ld.global.u8 	%rs34, [%rd222+24];
	and.b16  	%rs36, %rs34, 1;
	setp.eq.b16 	%p140, %rs36, 1;
	not.pred 	%p141, %p140;
	or.pred  	%p142, %p139, %p141;
	@%p142 bra 	$L__BB0_185;
	atom.global.add.f32 	%f121, [%rd27], 0fBDCCCCCD;
$L__BB0_185:
	add.s32 	%r1595, %r1595, 4;
$L__BB0_186:
	setp.eq.s32 	%p143, %r723, 0;
	@%p143 bra 	$L__BB0_196;
	setp.eq.s32 	%p144, %r723, 1;
	@%p144 bra 	$L__BB0_193;
	mul.lo.s32 	%r729, %r1595, %r732;
	cvt.s64.s32 	%rd223, %r729;
	add.s64 	%rd224, %rd223, %rd15;
	shl.b64 	%rd225, %rd224, 5;
	add.s64 	%rd226, %rd1, %rd225;
	add.s64 	%rd28, %rd226, 28;
	ld.global.f32 	%f122, [%rd226+28];
	cvt.f64.f32 	%fd13, %f122;
	setp.leu.f64 	%p145, %fd13, 0d3FC999999999999A;
	ld.global.u8 	%rs37, [%rd226+24];
	and.b16  	%rs39, %rs37, 1;
	setp.eq.b16 	%p146, %rs39, 1;
	not.pred 	%p147, %p146;
	or.pred  	%p148, %p145, %p147;
	@%p148 bra 	$L__BB0_190;
	atom.global.add.f32 	%f123, [%rd28], 0fBDCCCCCD;
$L__BB0_190:
	add.s32 	%r1232, %r729, %r732;
	cvt.s64.s32 	%rd227, %r1232;
	add.s64 	%rd228, %rd227, %rd15;
	shl.b64 	%rd229, %rd228, 5;
	add.s64 	%rd230, %rd1, %rd229;
	add.s64 	%rd29, %rd230, 28;
	ld.global.f32 	%f124, [%rd230+28];
	cvt.f64.f32 	%fd14, %f124;
	setp.leu.f64 	%p149, %fd14, 0d3FC999999999999A;
	ld.global.u8 	%rs40, [%rd230+24];
	and.b16  	%rs42, %rs40, 1;
	setp.eq.b16 	%p150, %rs42, 1;
	not.pred 	%p151, %p150;
	or.pred  	%p152, %p149, %p151;
	@%p152 bra 	$L__BB0_192;
	atom.global.add.f32 	%f125, [%rd29], 0fBDCCCCCD;
$L__BB0_192:
	add.s32 	%r1595, %r1595, 2;
$L__BB0_193:
	and.b32  	%r1233, %r689, 1;
	setp.eq.b32 	%p153, %r1233, 1;
	not.pred 	%p154, %p153;
	@%p154 bra 	$L__BB0_196;
	mul.lo.s32 	%r1234, %r1595, %r732;
	cvt.s64.s32 	%rd231, %r1234;
	add.s64 	%rd232, %rd231, %rd15;
	shl.b64 	%rd233, %rd232, 5;
	add.s64 	%rd234, %rd1, %rd233;
	add.s64 	%rd30, %rd234, 28;
	ld.global.f32 	%f126, [%rd234+28];
	cvt.f64.f32 	%fd15, %f126;
	setp.leu.f64 	%p155, %fd15, 0d3FC999999999999A;
	ld.global.u8 	%rs43, [%rd234+24];
	and.b16  	%rs45, %rs43, 1;
	setp.eq.b16 	%p156, %rs45, 1;
	not.pred 	%p157, %p156;
	or.pred  	%p158, %p155, %p157;
	@%p158 bra 	$L__BB0_196;
	atom.global.add.f32 	%f127, [%rd30], 0fBDCCCCCD;
$L__BB0_196:
	ret;

}
	// .globl	_Z12print_matrixP6jointsii
.visible .entry _Z12print_matrixP6jointsii(
	.param .u64 .ptr .align 1 _Z12print_matrixP6jointsii_param_0,
	.param .u32 _Z12print_matrixP6jointsii_param_1,
	.param .u32 _Z12print_matrixP6jointsii_param_2
)
{
	.local .align 8 .b8 	__local_depot1[8];
	.reg .b64 	%SP;
	.reg .b64 	%SPL;
	.reg .pred 	%p<25>;
	.reg .b32 	%r<108>;
	.reg .b32 	%f<16>;
	.reg .b64 	%rd<91>;
	.reg .b64 	%fd<16>;

	mov.u64 	%SPL, __local_depot1;
	cvta.local.u64 	%SP, %SPL;
	ld.param.u64 	%rd10, [_Z12print_matrixP6jointsii_param_0];
	ld.param.u32 	%r20, [_Z12print_matrixP6jointsii_param_1];
	ld.param.u32 	%r21, [_Z12print_matrixP6jointsii_param_2];
	add.u64 	%rd11, %SP, 0;
	add.u64 	%rd1, %SPL, 0;
	mul.lo.s32 	%r1, %r21, %r20;
	setp.lt.s32 	%p1, %r1, 1;
	@%p1 bra 	$L__BB1_41;
	cvta.to.global.u64 	%rd88, %rd10;
	add.s32 	%r2, %r20, -1;
	and.b32  	%r3, %r1, 7;
	setp.lt.u32 	%p2, %r1, 8;
	mov.b32 	%r106, 0;
	@%p2 bra 	$L__BB1_20;
	and.b32  	%r106, %r1, 2147483640;
	mov.b32 	%r104, 0;
	mov.u64 	%rd12, $str$1;
	mov.u64 	%rd15, $str$2;
$L__BB1_3:
	.pragma "nounroll";
	ld.global.f32 	%f1, [%rd88+28];
	cvt.f64.f32 	%fd1, %f1;
	st.local.f64 	[%rd1], %fd1;
	cvta.global.u64 	%rd13, %rd12;
	{ // callseq 1, 0
	.param .b64 param0;
	st.param.b64 	[param0], %rd13;
	.param .b64 param1;
	st.param.b64 	[param1], %rd11;
	.param .b32 retval0;
	call.uni (retval0), 
	vprintf, 
	(
	param0, 
	param1
	);
	ld.param.b32 	%r24, [retval0];
	} // callseq 1
	rem.s32 	%r26, %r104, %r20;
	setp.ne.s32 	%p3, %r26, %r2;
	@%p3 bra 	$L__BB1_5;
	cvta.global.u64 	%rd16, %rd15;
	{ // callseq 2, 0
	.param .b64 param0;
	st.param.b64 	[param0], %rd16;
	.param .b64 param1;
	st.param.b64 	[param1], 0;
	.param .b32 retval0;
	call.uni (retval0), 
	vprintf, 
	(
	param0, 
	param1
	);
	ld.param.b32 	%r27, [retval0];
	} // callseq 2
$L__BB1_5:
	ld.global.f32 	%f2, [%rd88+60];
	cvt.f64.f32 	%fd2, %f2;
	st.local.f64 	[%rd1], %fd2;
	cvta.global.u64 	%rd18, %rd12;
	{ // callseq 3, 0
	.param .b64 param0;
	st.param.b64 	[param0], %rd18;
	.param .b64 param1;
	st.param.b64 	[param1], %rd11;
	.param .b32 retval0;
	call.uni (retval0), 
	vprintf, 
	(
	param0, 
	param1
	);
	ld.param.b32 	%r29, [retval0];
	} // callseq 3
	add.s32 	%r6, %r104, 1;
	rem.s32 	%r31, %r6, %r20;
	setp.ne.s32 	%p4, %r31, %r2;
	@%p4 bra 	$L__BB1_7;
	cvta.global.u64 	%rd21, %rd15;
	{ // callseq 4, 0
	.param .b64 param0;
	st.param.b64 	[param0], %rd21;
	.param .b64 param1;
	st.param.b64 	[param1], 0;
	.param .b32 retval0;
	call.uni (retval0), 
	vprintf, 
	(
	param0, 
	param1
	);
	ld.param.b32 	%r32, [retval0];
	} // callseq 4
$L__BB1_7:
	ld.global.f32 	%f3, [%rd88+92];
	cvt.f64.f32 	%fd3, %f3;
	st.local.f64 	[%rd1], %fd3;
	cvta.global.u64 	%rd23, %rd12;
	{ // callseq 5, 0
	.param .b64 param0;
	st.param.b64 	[param0], %rd23;
	.param .b64 param1;
	st.param.b64 	[param1], %rd11;
	.param .b32 retval0;
	call.uni (retval0), 
	vprintf, 
	(
	param0, 
	param1
	);
	ld.param.b32 	%r34, [retval0];
	} // callseq 5
	add.s32 	%r7, %r6, 1;
	rem.s32 	%r36, %r7, %r20;
	setp.ne.s32 	%p5, %r36, %r2;
	@%p5 bra 	$L__BB1_9;
	cvta.global.u64 	%rd26, %rd15;
	{ // callseq 6, 0
	.param .b64 param0;
	st.param.b64 	[param0], %rd26;
	.param .b64 param1;
	st.param.b64 	[param1], 0;
	.param .b32 retval0;
	call.uni (retval0), 
	vprintf, 
	(
	param0, 
	param1
	);
	ld.param.b32 	%r37, [retval0];
	} // callseq 6
$L__BB1_9:
	ld.global.f32 	%f4, [%rd88+124];
	cvt.f64.f32 	%fd4, %f4;
	st.local.f64 	[%rd1], %fd4;
	cvta.global.u64 	%rd28, %rd12;
	{ // callseq 7, 0
	.param .b64 param0;
	st.param.b64 	[param0], %rd28;
	.param .b64 param1;
	st.param.b64 	[param1], %rd11;
	.param .b32 retval0;
	call.uni (retval0), 
	vprintf, 
	(
	param0, 
	param1
	);
	ld.param.b32 	%r39, [retval0];
	} // callseq 7
	add.s32 	%r8, %r7, 1;
	rem.s32 	%r41, %r8, %r20;
	setp.ne.s32 	%p6, %r41, %r2;
	@%p6 bra 	$L__BB1_11;
	cvta.global.u64 	%rd31, %rd15;
	{ // callseq 8, 0
	.param .b64 param0;
	st.param.b64 	[param0], %rd31;
	.param .b64 param1;
	st.param.b64 	[param1], 0;
	.param .b32 retval0;
	call.uni (retval0), 
	vprintf, 
	(
	param0, 
	param1
	);
	ld.param.b32 	%r42, [retval0];
	} // callseq 8
$L__BB1_11:
	ld.global.f32 	%f5, [%rd88+156];
	cvt.f64.f32 	%fd5, %f5;
	st.local.f64 	[%rd1], %fd5;
	cvta.global.u64 	%rd33, %rd12;
	{ // callseq 9, 0
	.param .b64 param0;
	st.param.b64 	[param0], %rd33;
	.param .b64 param1;
	st.param.b64 	[param1], %rd11;
	.param .b32 retval0;
	call.uni (retval0), 
	vprintf, 
	(
	param0, 
	param1
	);
	ld.param.b32 	%r44, [retval0];
	} // callseq 9
	add.s32 	%r9, %r8, 1;
	rem.s32 	%r46, %r9, %r20;
	setp.ne.s32 	%p7, %r46, %r2;
	@%p7 bra 	$L__BB1_13;
	cvta.global.u64 	%rd36, %rd15;
	{ // callseq 10, 0
	.param .b64 param0;
	st.param.b64 	[param0], %rd36;
	.param .b64 param1;
	st.param.b64 	[param1], 0;
	.param .b32 retval0;
	call.uni (retval0), 
	vprintf, 
	(
	param0, 
	param1
	);
	ld.param.b32 	%r47, [retval0];
	} // callseq 10
$L__BB1_13:
	ld.global.f32 	%f6, [%rd88+188];
	cvt.f64.f32 	%fd6, %f6;
	st.local.f64 	[%rd1], %fd6;
	cvta.global.u64 	%rd38, %rd12;
	{ // callseq 11, 0
	.param .b64 param0;
	st.param.b64 	[param0], %rd38;
	.param .b64 param1;
	st.param.b64 	[param1], %rd11;
	.param .b32 retval0;
	call.uni (retval0), 
	vprintf, 
	(
	param0, 
	param1
	);
	ld.param.b32 	%r49, [retval0];
	} // callseq 11
	add.s32 	%r10, %r9, 1;
	rem.s32 	%r51, %r10, %r20;
	setp.ne.s32 	%p8, %r51, %r2;
	@%p8 bra 	$L__BB1_15;
	cvta.global.u64 	%rd41, %rd15;
	{ // callseq 12, 0
	.param .b64 param0;
	st.param.b64 	[param0], %rd41;
	.param .b64 param1;
	st.param.b64 	[param1], 0;
	.param .b32 retval0;
	call.uni (retval0), 
	vprintf, 
	(
	param0, 
	param1
	);
	ld.param.b32 	%r52, [retval0];
	} // callseq 12
$L__BB1_15:
	ld.global.f32 	%f7, [%rd88+220];
	cvt.f64.f32 	%fd7, %f7;
	st.local.f64 	[%rd1], %fd7;
	cvta.global.u64 	%rd43, %rd12;
	{ // callseq 13, 0
	.param .b64 param0;
	st.param.b64 	[param0], %rd43;
	.param .b64 param1;
	st.param.b64 	[param1], %rd11;
	.param .b32 retval0;
	call.uni (retval0), 
	vprintf, 
	(
	param0, 
	param1
	);
	ld.param.b32 	%r54, [retval0];
	} // callseq 13
	add.s32 	%r11, %r10, 1;
	rem.s32 	%r56, %r11, %r20;
	setp.ne.s32 	%p9, %r56, %r2;
	@%p9 bra 	$L__BB1_17;
	cvta.global.u64 	%rd46, %rd15;
	{ // callseq 14, 0
	.param .b64 param0;
	st.param.b64 	[param0], %rd46;
	.param .b64 param1;
	st.param.b64 	[param1], 0;
	.param .b32 retval0;
	call.uni (retval0), 
	vprintf, 
	(
	param0, 
	param1
	);
	ld.param.b32 	%r57, [retval0];
	} // callseq 14
$L__BB1_17:
	ld.global.f32 	%f8, [%rd88+252];
	cvt.f64.f32 	%fd8, %f8;
	st.local.f64 	[%rd1], %fd8;
	cvta.global.u64 	%rd48, %rd12;
	{ // callseq 15, 0
	.param .b64 param0;
	st.param.b64 	[param0], %rd48;
	.param .b64 param1;
	st.param.b64 	[param1], %rd11;
	.param .b32 retval0;
	call.uni (retval0), 
	vprintf, 
	(
	param0, 
	param1
	);
	ld.param.b32 	%r59, [retval0];
	} // callseq 15
	add.s32 	%r12, %r11, 1;
	rem.s32 	%r61, %r12, %r20;
	setp.ne.s32 	%p10, %r61, %r2;
	@%p10 bra 	$L__BB1_19;
	cvta.global.u64 	%rd51, %rd15;
	{ // callseq 16, 0
	.param .b64 param0;
	st.param.b64 	[param0], %rd51;
	.param .b64 param1;
	st.param.b64 	[param1], 0;
	.param .b32 retval0;
	call.uni (retval0), 
	vprintf, 
	(
	param0, 
	param1
	);
	ld.param.b32 	%r62, [retval0];
	} // callseq 16
$L__BB1_19:
	add.s64 	%rd88, %rd88, 256;
	add.s32 	%r104, %r12, 1;
	setp.ne.s32 	%p11, %r104, %r106;
	@%p11 bra 	$L__BB1_3;
$L__BB1_20:
	setp.eq.s32 	%p12, %r3, 0;
	@%p12 bra 	$L__BB1_41;
	and.b32  	%r15, %r1, 3;
	setp.lt.u32 	%p13, %r3, 4;
	@%p13 bra 	$L__BB1_31;
	ld.global.f32 	%f9, [%rd88+28];
	cvt.f64.f32 	%fd9, %f9;
	st.local.f64 	[%rd1], %fd9;
	mov.u64 	%rd52, $str$1;
	cvta.global.u64 	%rd53, %rd52;
	{ // callseq 17, 0
	.param .b64 param0;
	st.param.b64 	[param0], %rd53;
	.param .b64 param1;
	st.param.b64 	[param1], %rd11;
	.param .b32 retval0;
	call.uni (retval0), 
	vprintf, 
	(
	param0, 
	param1
	);
	ld.param.b32 	%r64, [retval0];
	} // callseq 17
	rem.s32 	%r66, %r106, %r20;
	setp.ne.s32 	%p14, %r66, %r2;
	@%p14 bra 	$L__BB1_24;
	mov.u64 	%rd55, $str$2;
	cvta.global.u64 	%rd56, %rd55;
	{ // callseq 18, 0
	.param .b64 param0;
	st.param.b64 	[param0], %rd56;
	.param .b64 param1;
	st.param.b64 	[param1], 0;
	.param .b32 retval0;
	call.uni (retval0), 
	vprintf, 
	(
	param0, 
	param1
	);
	ld.param.b32 	%r67, [retval0];
	} // callseq 18
$L__BB1_24:
	add.s32 	%r69, %r106, 1;
	ld.global.f32 	%f10, [%rd88+60];
	cvt.f64.f32 	%fd10, %f10;
	st.local.f64 	[%rd1], %fd10;
	cvta.global.u64 	%rd58, %rd52;
	{ // callseq 19, 0
	.param .b64 param0;
	st.param.b64 	[param0], %rd58;
	.param .b64 param1;
	st.param.b64 	[param1], %rd11;
	.param .b32 retval0;
	call.uni (retval0), 
	vprintf, 
	(
	param0, 
	param1
	);
	ld.param.b32 	%r70, [retval0];
	} // callseq 19
	rem.s32 	%r72, %r69, %r20;
	setp.ne.s32 	%p15, %r72, %r2;
	@%p15 bra 	$L__BB1_26;
	mov.u64 	%rd60, $str$2;
	cvta.global.u64 	%rd61, %rd60;
	{ // callseq 20, 0
	.param .b64 param0;
	st.param.b64 	[param0], %rd61;
	.param .b64 param1;
	st.param.b64 	[param1], 0;
	.param .b32 retval0;
	call.uni (retval0), 
	vprintf, 
	(
	param0, 
	param1
	);
	ld.param.b32 	%r73, [retval0];
	} // callseq 20
$L__BB1_26:
	add.s32 	%r75, %r106, 2;
	ld.global.f32 	%f11, [%rd88+92];
	cvt.f64.f32 	%fd11, %f11;
	st.local.f64 	[%rd1], %fd11;
	cvta.global.u64 	%rd63, %rd52;
	{ // callseq 21, 0
	.param .b64 param0;
	st.param.b64 	[param0], %rd63;
	.param .b64 param1;
	st.param.b64 	[param1], %rd11;
	.param .b32 retval0;
	call.uni (retval0), 
	vprintf, 
	(
	param0, 
	param1
	);
	ld.param.b32 	%r76, [retval0];
	} // callseq 21
	rem.s32 	%r78, %r75, %r20;
	setp.ne.s32 	%p16, %r78, %r2;
	@%p16 bra 	$L__BB1_28;
	mov.u64 	%rd65, $str$2;
	cvta.global.u64 	%rd66, %rd65;
	{ // callseq 22, 0
	.param .b64 param0;
	st.param.b64 	[param0], %rd66;
	.param .b64 param1;
	st.param.b64 	[param1], 0;
	.param .b32 retval0;
	call.uni (retval0), 
	vprintf, 
	(
	param0, 
	param1
	);
	ld.param.b32 	%r79, [retval0];
	} // callseq 22
$L__BB1_28:
	add.s32 	%r81, %r106, 3;
	ld.global.f32 	%f12, [%rd88+124];
	cvt.f64.f32 	%fd12, %f12;
	st.local.f64 	[%rd1], %fd12;
	cvta.global.u64 	%rd68, %rd52;
	{ // callseq 23, 0
	.param .b64 param0;
	st.param.b64 	[param0], %rd68;
	.param .b64 param1;
	st.param.b64 	[param1], %rd11;
	.param .b32 retval0;
	call.uni (retval0), 
	vprintf, 
	(
	param0, 
	param1
	);
	ld.param.b32 	%r82, [retval0];
	} // callseq 23
	rem.s32 	%r84, %r81, %r20;
	setp.ne.s32 	%p17, %r84, %r2;
	@%p17 bra 	$L__BB1_30;
	mov.u64 	%rd70, $str$2;
	cvta.global.u64 	%rd71, %rd70;
	{ // callseq 24, 0
	.param .b64 param0;
	st.param.b64 	[param0], %rd71;
	.param .b64 param1;
	st.param.b64 	[param1], 0;
	.param .b32 retval0;
	call.uni (retval0), 
	vprintf, 
	(
	param0, 
	param1
	);
	ld.param.b32 	%r85, [retval0];
	} // callseq 24
$L__BB1_30:
	add.s32 	%r106, %r106, 4;
	add.s64 	%rd88, %rd88, 128;
$L__BB1_31:
	setp.eq.s32 	%p18, %r15, 0;
	@%p18 bra 	$L__BB1_41;
	setp.eq.s32 	%p19, %r15, 1;
	@%p19 bra 	$L__BB1_38;
	ld.global.f32 	%f13, [%rd88+28];
	cvt.f64.f32 	%fd13, %f13;
	st.local.f64 	[%rd1], %fd13;
	mov.u64 	%rd72, $str$1;
	cvta.global.u64 	%rd73, %rd72;
	{ // callseq 25, 0
	.param .b64 param0;
	st.param.b64 	[param0], %rd73;
	.param .b64 param1;
	st.param.b64 	[param1], %rd11;
	.param .b32 retval0;
	call.uni (retval0), 
	vprintf, 
	(
	param0, 
	param1
	);
	ld.param.b32 	%r87, [retval0];
	} // callseq 25
	rem.s32 	%r89, %r106, %r20;
	setp.ne.s32 	%p20, %r89, %r2;
	@%p20 bra 	$L__BB1_35;
	mov.u64 	%rd75, $str$2;
	cvta.global.u64 	%rd76, %rd75;
	{ // callseq 26, 0
	.param .b64 param0;
	st.param.b64 	[param0], %rd76;
	.param .b64 param1;
	st.param.b64 	[param1], 0;
	.param .b32 retval0;
	call.uni (retval0), 
	vprintf, 
	(
	param0, 
	param1
	);
	ld.param.b32 	%r90, [retval0];
	} // callseq 26
$L__BB1_35:
	add.s32 	%r92, %r106, 1;
	ld.global.f32 	%f14, [%rd88+60];
	cvt.f64.f32 	%fd14, %f14;
	st.local.f64 	[%rd1], %fd14;
	cvta.global.u64 	%rd78, %rd72;
	{ // callseq 27, 0
	.param .b64 param0;
	st.param.b64 	[param0], %rd78;
	.param .b64 param1;
	st.param.b64 	[param1], %rd11;
	.param .b32 retval0;
	call.uni (retval0), 
	vprintf, 
	(
	param0, 
	param1
	);
	ld.param.b32 	%r93, [retval0];
	} // callseq 27
	rem.s32 	%r95, %r92, %r20;
	setp.ne.s32 	%p21, %r95, %r2;
	@%p21 bra 	$L__BB1_37;
	mov.u64 	%rd80, $str$2;
	cvta.global.u64 	%rd81, %rd80;
	{ // callseq 28, 0
	.param .b64 param0;
	st.param.b64 	[param0], %rd81;
	.param .b64 param1;
	st.param.b64 	[param1], 0;
	.param .b32 retval0;
	call.uni (retval0), 
	vprintf, 
	(
	param0, 
	param1
	);
	ld.param.b32 	%r96, [retval0];
	} // callseq 28
$L__BB1_37:
	add.s32 	%r106, %r106, 2;
	add.s64 	%rd88, %rd88, 64;
$L__BB1_38:
	and.b32  	%r98, %r1, 1;
	setp.eq.b32 	%p22, %r98, 1;
	not.pred 	%p23, %p22;
	@%p23 bra 	$L__BB1_41;
	ld.global.f32 	%f15, [%rd88+28];
	cvt.f64.f32 	%fd15, %f15;
	st.local.f64 	[%rd1], %fd15;
	mov.u64 	%rd82, $str$1;
	cvta.global.u64 	%rd83, %rd82;
	{ // callseq 29, 0
	.param .b64 param0;
	st.param.b64 	[param0], %rd83;
	.param .b64 param1;
	st.param.b64 	[param1], %rd11;
	.param .b32 retval0;
	call.uni (retval0), 
	vprintf, 
	(
	param0, 
	param1
	);
	ld.param.b32 	%r99, [retval0];
	} // callseq 29
	rem.s32 	%r101, %r106, %r20;
	setp.ne.s32 	%p24, %r101, %r2;
	@%p24 bra 	$L__BB1_41;
	mov.u64 	%rd85, $str$2;
	cvta.global.u64 	%rd86, %rd85;
	{ // callseq 30, 0
	.param .b64 param0;
	st.param.b64 	[param0], %rd86;
	.param .b64 param1;
	st.param.b64 	[param1], 0;
	.param .b32 retval0;
	call.uni (retval0), 
	vprintf, 
	(
	param0, 
	param1
	);
	ld.param.b32 	%r102, [retval0];
	} // callseq 30
$L__BB1_41:
	ret;

}
	// .globl	_ZN3cub18CUB_300001_SM_10006detail11EmptyKernelIvEEvv
.visible .entry _ZN3cub18CUB_300001_SM_10006detail11EmptyKernelIvEEvv()
{


	ret;

}


// ===== COMPILED SASS (sm_100) =====

	.target	sm_100

	.elftype	@"ET_EXEC"


//--------------------- .note.nv.tkinfo           --------------------------
	.section	.note.nv.tkinfo,"",@"SHT_NOTE"
	.sectionflags	@"SHF_NOTE_NV_TKINFO"
	.tkinfo
        /*0018*/ 	.word	0x00000002
        /*0030*/ 	.string	""
        /*0030*/ 	.string	"ptxas"
        /*0030*/ 	.string	"Cuda compilation tools, release 13.0, V13.0.88"
        /*0030*/ 	.string	"Build cuda_13.0.r13.0/compiler.36424714_0"
        /*0030*/ 	.string	"-arch sm_100 -m 64 "



//--------------------- .note.nv.cuinfo           --------------------------
	.section	.note.nv.cuinfo,"",@"SHT_NOTE"
	.sectionflags	@"SHF_NOTE_NV_CUINFO"
        /*0018*/ 	.short	0x0002
        /*001a*/ 	.short	0x0064
        /*001c*/ 	.short	0x0082
	.zero		2


//--------------------- .nv.info                  --------------------------
	.section	.nv.info,"",@"SHT_CUDA_INFO"
	.align	4


	//----- nvinfo : EIATTR_REGCOUNT
	.align		4
        /*0000*/ 	.byte	0x04, 0x2f
        /*0002*/ 	.short	(.L_56 - .L_55)
	.align		4
.L_55:
        /*0004*/ 	.word	index@(_Z5CycleiiiP6jointsj)
        /*0008*/ 	.word	0x00000028


	//----- nvinfo : EIATTR_FRAME_SIZE
	.align		4
.L_56:
        /*000c*/ 	.byte	0x04, 0x11
        /*000e*/ 	.short	(.L_58 - .L_57)
	.align		4
.L_57:
        /*0010*/ 	.word	index@(_Z5CycleiiiP6jointsj)
        /*0014*/ 	.word	0x00000038


	//----- nvinfo : EIATTR_REGCOUNT
	.align		4
.L_58:
        /*0018*/ 	.byte	0x04, 0x2f
        /*001a*/ 	.short	(.L_60 - .L_59)
	.align		4
.L_59:
        /*001c*/ 	.word	index@(_Z12print_matrixP6jointsii)
        /*0020*/ 	.word	0x0000001d


	//----- nvinfo : EIATTR_FRAME_SIZE
	.align		4
.L_60:
        /*0024*/ 	.byte	0x04, 0x11
        /*0026*/ 	.short	(.L_62 - .L_61)
	.align		4
.L_61:
        /*0028*/ 	.word	index@(_Z12print_matrixP6jointsii)
        /*002c*/ 	.word	0x00000008


	//----- nvinfo : EIATTR_REGCOUNT
	.align		4
.L_62:
        /*0030*/ 	.byte	0x04, 0x2f
        /*0032*/ 	.short	(.L_64 - .L_63)
	.align		4
.L_63:
        /*0034*/ 	.word	index@(_ZN3cub18CUB_300001_SM_10006detail11EmptyKernelIvEEvv)
        /*0038*/ 	.word	0x00000004


	//----- nvinfo : EIATTR_FRAME_SIZE
	.align		4
.L_64:
        /*003c*/ 	.byte	0x04, 0x11
        /*003e*/ 	.short	(.L_66 - .L_65)
	.align		4
.L_65:
        /*0040*/ 	.word	index@(_ZN3cub18CUB_300001_SM_10006detail11EmptyKernelIvEEvv)
        /*0044*/ 	.word	0x00000000


	//----- nvinfo : EIATTR_MIN_STACK_SIZE
	.align		4
.L_66:
        /*0048*/ 	.byte	0x04, 0x12
        /*004a*/ 	.short	(.L_68 - .L_67)
	.align		4
.L_67:
        /*004c*/ 	.word	index@(_ZN3cub18CUB_300001_SM_10006detail11EmptyKernelIvEEvv)
        /*0050*/ 	.word	0x00000000


	//----- nvinfo : EIATTR_MIN_STACK_SIZE
	.align		4
.L_68:
        /*0054*/ 	.byte	0x04, 0x12
        /*0056*/ 	.short	(.L_70 - .L_69)
	.align		4
.L_69:
        /*0058*/ 	.word	index@(_Z12print_matrixP6jointsii)
        /*005c*/ 	.word	0x00000008


	//----- nvinfo : EIATTR_MIN_STACK_SIZE
	.align		4
.L_70:
        /*0060*/ 	.byte	0x04, 0x12
        /*0062*/ 	.short	(.L_72 - .L_71)
	.align		4
.L_71:
        /*0064*/ 	.word	index@(_Z5CycleiiiP6jointsj)
        /*0068*/ 	.word	0x00000038
.L_72:


//--------------------- .nv.compat                --------------------------
	.section	.nv.compat,"",@"SHT_CUDA_COMPAT_INFO"
	.align	4
        /*0000*/ 	.byte	0x02, 0x09, 0x00, 0x00, 0x02, 0x02, 0x01, 0x00, 0x02, 0x05, 0x05, 0x00, 0x03, 0x07, 0x01, 0x01
        /*0010*/ 	.byte	0x02, 0x03, 0x00, 0x00, 0x02, 0x06, 0x01, 0x00, 0x04, 0x0b, 0x08, 0x00, 0x01, 0x00, 0x00, 0x00
        /*0020*/ 	.byte	0x00, 0x00, 0x00, 0x00


//--------------------- .nv.info._ZN3cub18CUB_300001_SM_10006detail11EmptyKernelIvEEvv --------------------------
	.section	.nv.info._ZN3cub18CUB_300001_SM_10006detail11EmptyKernelIvEEvv,"",@"SHT_CUDA_INFO"
	.sectionflags	@""
	.align	4


	//----- nvinfo : EIATTR_CUDA_API_VERSION
	.align		4
        /*0000*/ 	.byte	0x04, 0x37
        /*0002*/ 	.short	(.L_74 - .L_73)
.L_73:
        /*0004*/ 	.word	0x00000082


	//----- nvinfo : EIATTR_SPARSE_MMA_MASK
	.align		4
.L_74:
        /*0008*/ 	.byte	0x03, 0x50
        /*000a*/ 	.short	0x0000


	//----- nvinfo : EIATTR_MAXREG_COUNT
	.align		4
        /*000c*/ 	.byte	0x03, 0x1b
        /*000e*/ 	.short	0x00ff


	//----- nvinfo : EIATTR_MERCURY_ISA_VERSION
	.align		4
        /*0010*/ 	.byte	0x03, 0x5f
        /*0012*/ 	.short	0x0101


	//----- nvinfo : EIATTR_VRC_CTA_INIT_COUNT
	.align		4
        /*0014*/ 	.byte	0x02, 0x4a
	.zero		1
	.zero		1


	//----- nvinfo : EIATTR_EXIT_INSTR_OFFSETS
	.align		4
        /*0018*/ 	.byte	0x04, 0x1c
        /*001a*/ 	.short	(.L_76 - .L_75)


	//   ....[0]....
.L_75:
        /*001c*/ 	.word	0x00000010


	//----- nvinfo : EIATTR_SW_WAR
	.align		4
.L_76:
        /*0020*/ 	.byte	0x04, 0x36
        /*0022*/ 	.short	(.L_78 - .L_77)
.L_77:
        /*0024*/ 	.word	0x00000008
.L_78:


//--------------------- .nv.info._Z12print_matrixP6jointsii --------------------------
	.section	.nv.info._Z12print_matrixP6jointsii,"",@"SHT_CUDA_INFO"
	.sectionflags	@""
	.align	4


	//----- nvinfo : EIATTR_CUDA_API_VERSION
	.align		4
        /*0000*/ 	.byte	0x04, 0x37
        /*0002*/ 	.short	(.L_80 - .L_79)
.L_79:
        /*0004*/ 	.word	0x00000082


	//----- nvinfo : EIATTR_KPARAM_INFO
	.align		4
.L_80:
        /*0008*/ 	.byte	0x04, 0x17
        /*000a*/ 	.short	(.L_82 - .L_81)
.L_81:
        /*000c*/ 	.word	0x00000000
        /*0010*/ 	.short	0x0002
        /*0012*/ 	.short	0x000c
        /*0014*/ 	.byte	0x00, 0xf0, 0x11, 0x00


	//----- nvinfo : EIATTR_KPARAM_INFO
	.align		4
.L_82:
        /*0018*/ 	.byte	0x04, 0x17
        /*001a*/ 	.short	(.L_84 - .L_83)
.L_83:
        /*001c*/ 	.word	0x00000000
        /*0020*/ 	.short	0x0001
        /*0022*/ 	.short	0x0008
        /*0024*/ 	.byte	0x00, 0xf0, 0x11, 0x00


	//----- nvinfo : EIATTR_KPARAM_INFO
	.align		4
.L_84:
        /*0028*/ 	.byte	0x04, 0x17
        /*002a*/ 	.short	(.L_86 - .L_85)
.L_85:
        /*002c*/ 	.word	0x00000000
        /*0030*/ 	.short	0x0000
        /*0032*/ 	.short	0x0000
        /*0034*/ 	.byte	0x00, 0xf5, 0x21, 0x00


	//----- nvinfo : EIATTR_SPARSE_MMA_MASK
	.align		4
.L_86:
        /*0038*/ 	.byte	0x03, 0x50
        /*003a*/ 	.short	0x0000


	//----- nvinfo : EIATTR_MAXREG_COUNT
	.align		4
        /*003c*/ 	.byte	0x03, 0x1b
        /*003e*/ 	.short	0x00ff


	//----- nvinfo : EIATTR_EXTERNS
	.align		4
        /*0040*/ 	.byte	0x04, 0x0f
        /*0042*/ 	.short	(.L_88 - .L_87)


	//   ....[0]....
	.align		4
.L_87:
        /*0044*/ 	.word	index@(vprintf)


	//----- nvinfo : EIATTR_MERCURY_ISA_VERSION
	.align		4
.L_88:
        /*0048*/ 	.byte	0x03, 0x5f
        /*004a*/ 	.short	0x0101


	//----- nvinfo : EIATTR_VRC_CTA_INIT_COUNT
	.align		4
        /*004c*/ 	.byte	0x02, 0x4a
	.zero		1
	.zero		1


	//----- nvinfo : EIATTR_SYSCALL_OFFSETS
	.align		4
        /*0050*/ 	.byte	0x04, 0x46
        /*0052*/ 	.short	(.L_90 - .L_89)


	//   ....[0]....
.L_89:
        /*0054*/ 	.word	0x00000210


	//   ....[1]....
        /*0058*/ 	.word	0x00000420


	//   ....[2]....
        /*005c*/ 	.word	0x000004f0


	//   ....[3]....
        /*0060*/ 	.word	0x00000720


	//   ....[4]....
        /*0064*/ 	.word	0x000007f0


	//   ....[5]....
        /*0068*/ 	.word	0x00000a20


	//   ....[6]....
        /*006c*/ 	.word	0x00000af0


	//   ....[7]....
        /*0070*/ 	.word	0x00000d20


	//   ....[8]....
        /*0074*/ 	.word	0x00000df0


	//   ....[9]....
        /*0078*/ 	.word	0x00001020


	//   ....[10]....
        /*007c*/ 	.word	0x000010f0


	//   ....[11]....
        /*0080*/ 	.word	0x00001320


	//   ....[12]....
        /*0084*/ 	.word	0x000013f0


	//   ....[13]....
        /*0088*/ 	.word	0x00001620


	//   ....[14]....
        /*008c*/ 	.word	0x000016f0


	//   ....[15]....
        /*0090*/ 	.word	0x00001920


	//   ....[16]....
        /*0094*/ 	.word	0x00001aa0


	//   ....[17]....
        /*0098*/ 	.word	0x00001cb0


	//   ....[18]....
        /*009c*/ 	.word	0x00001d80


	//   ....[19]....
        /*00a0*/ 	.word	0x00001f90


	//   ....[20]....
        /*00a4*/ 	.word	0x00002060


	//   ....[21]....
        /*00a8*/ 	.word	0x00002270


	//   ....[22]....
        /*00ac*/ 	.word	0x00002340


	//   ....[23]....
        /*00b0*/ 	.word	0x00002550


	//   ....[24]....
        /*00b4*/ 	.word	0x00002680


	//   ....[25]....
        /*00b8*/ 	.word	0x000028a0


	//   ....[26]....
        /*00bc*/ 	.word	0x00002970


	//   ....[27]....
        /*00c0*/ 	.word	0x00002b80


	//   ....[28]....
        /*00c4*/ 	.word	0x00002ca0


	//   ....[29]....
        /*00c8*/ 	.word	0x00002eb0


	//----- nvinfo : EIATTR_EXIT_INSTR_OFFSETS
	.align		4
.L_90:
        /*00cc*/ 	.byte	0x04, 0x1c
        /*00ce*/ 	.short	(.L_92 - .L_91)


	//   ....[0]....
.L_91:
        /*00d0*/ 	.word	0x00000080


	//   ....[1]....
        /*00d4*/ 	.word	0x000019b0


	//   ....[2]....
        /*00d8*/ 	.word	0x000025a0


	//   ....[3]....
        /*00dc*/ 	.word	0x00002be0


	//   ....[4]....
        /*00e0*/ 	.word	0x00002e30


	//   ....[5]....
        /*00e4*/ 	.word	0x00002ec0


	//----- nvinfo : EIATTR_CRS_STACK_SIZE
	.align		4
.L_92:
        /*00e8*/ 	.byte	0x04, 0x1e
        /*00ea*/ 	.short	(.L_94 - .L_93)
.L_93:
        /*00ec*/ 	.word	0x00000000


	//----- nvinfo : EIATTR_CBANK_PARAM_SIZE
	.align		4
.L_94:
        /*00f0*/ 	.byte	0x03, 0x19
        /*00f2*/ 	.short	0x0010


	//----- nvinfo : EIATTR_PARAM_CBANK
	.align		4
        /*00f4*/ 	.byte	0x04, 0x0a
        /*00f6*/ 	.short	(.L_96 - .L_95)
	.align		4
.L_95:
        /*00f8*/ 	.word	index@(.nv.constant0._Z12print_matrixP6jointsii)
        /*00fc*/ 	.short	0x0380
        /*00fe*/ 	.short	0x0010


	//----- nvinfo : EIATTR_SW_WAR
	.align		4
.L_96:
        /*0100*/ 	.byte	0x04, 0x36
        /*0102*/ 	.short	(.L_98 - .L_97)
.L_97:
        /*0104*/ 	.word	0x00000008
.L_98:


//--------------------- .nv.info._Z5CycleiiiP6jointsj --------------------------
	.section	.nv.info._Z5CycleiiiP6jointsj,"",@"SHT_CUDA_INFO"
	.sectionflags	@""
	.align	4


	//----- nvinfo : EIATTR_CUDA_API_VERSION
	.align		4
        /*0000*/ 	.byte	0x04, 0x37
        /*0002*/ 	.short	(.L_100 - .L_99)
.L_99:
        /*0004*/ 	.word	0x00000082


	//----- nvinfo : EIATTR_KPARAM_INFO
	.align		4
.L_100:
        /*0008*/ 	.byte	0x04, 0x17
        /*000a*/ 	.short	(.L_102 - .L_101)
.L_101:
        /*000c*/ 	.word	0x00000000
        /*0010*/ 	.short	0x0004
        /*0012*/ 	.short	0x0018
        /*0014*/ 	.byte	0x00, 0xf0, 0x11, 0x00


	//----- nvinfo : EIATTR_KPARAM_INFO
	.align		4
.L_102:
        /*0018*/ 	.byte	0x04, 0x17
        /*001a*/ 	.short	(.L_104 - .L_103)
.L_103:
        /*001c*/ 	.word	0x00000000
        /*0020*/ 	.short	0x0003
        /*0022*/ 	.short	0x0010
        /*0024*/ 	.byte	0x00, 0xf5, 0x21, 0x00


	//----- nvinfo : EIATTR_KPARAM_INFO
	.align		4
.L_104:
        /*0028*/ 	.byte	0x04, 0x17
        /*002a*/ 	.short	(.L_106 - .L_105)
.L_105:
        /*002c*/ 	.word	0x00000000
        /*0030*/ 	.short	0x0002
        /*0032*/ 	.short	0x0008
        /*0034*/ 	.byte	0x00, 0xf0, 0x11, 0x00


	//----- nvinfo : EIATTR_KPARAM_INFO
	.align		4
.L_106:
        /*0038*/ 	.byte	0x04, 0x17
        /*003a*/ 	.short	(.L_108 - .L_107)
.L_107:
        /*003c*/ 	.word	0x00000000
        /*0040*/ 	.short	0x0001
        /*0042*/ 	.short	0x0004
        /*0044*/ 	.byte	0x00, 0xf0, 0x11, 0x00


	//----- nvinfo : EIATTR_KPARAM_INFO
	.align		4
.L_108:
        /*0048*/ 	.byte	0x04, 0x17
        /*004a*/ 	.short	(.L_110 - .L_109)
.L_109:
        /*004c*/ 	.word	0x00000000
        /*0050*/ 	.short	0x0000
        /*0052*/ 	.short	0x0000
        /*0054*/ 	.byte	0x00, 0xf0, 0x11, 0x00


	//----- nvinfo : EIATTR_SPARSE_MMA_MASK
	.align		4
.L_110:
        /*0058*/ 	.byte	0x03, 0x50
        /*005a*/ 	.short	0x0000


	//----- nvinfo : EIATTR_MAXREG_COUNT
	.align		4
        /*005c*/ 	.byte	0x03, 0x1b
        /*005e*/ 	.short	0x00ff


	//----- nvinfo : EIATTR_NUM_BARRIERS
	.align		4
        /*0060*/ 	.byte	0x02, 0x4c
        /*0062*/ 	.byte	0x01
	.zero		1


	//----- nvinfo : EIATTR_EXTERNS
	.align		4
        /*0064*/ 	.byte	0x04, 0x0f
        /*0066*/ 	.short	(.L_112 - .L_111)


	//   ....[0]....
	.align		4
.L_111:
        /*0068*/ 	.word	index@(vprintf)


	//----- nvinfo : EIATTR_MERCURY_ISA_VERSION
	.align		4
.L_112:
        /*006c*/ 	.byte	0x03, 0x5f
        /*006e*/ 	.short	0x0101


	//----- nvinfo : EIATTR_VRC_CTA_INIT_COUNT
	.align		4
        /*0070*/ 	.byte	0x02, 0x4a
	.zero		1
	.zero		1


	//----- nvinfo : EIATTR_SYSCALL_OFFSETS
	.align		4
        /*0074*/ 	.byte	0x04, 0x46
        /*0076*/ 	.short	(.L_114 - .L_113)


	//   ....[0]....
.L_113:
        /*0078*/ 	.word	0x00003c10


	//----- nvinfo : EIATTR_EXIT_INSTR_OFFSETS
	.align		4
.L_114:
        /*007c*/ 	.byte	0x04, 0x1c
        /*007e*/ 	.short	(.L_116 - .L_115)


	//   ....[0]....
.L_115:
        /*0080*/ 	.word	0x00004820


	//   ....[1]....
        /*0084*/ 	.word	0x000051a0


	//   ....[2]....
        /*0088*/ 	.word	0x00005630


	//   ....[3]....
        /*008c*/ 	.word	0x000058c0


	//   ....[4]....
        /*0090*/ 	.word	0x000059b0


	//   ....[5]....
        /*0094*/ 	.word	0x000059e0


	//----- nvinfo : EIATTR_CRS_STACK_SIZE
	.align		4
.L_116:
        /*0098*/ 	.byte	0x04, 0x1e
        /*009a*/ 	.short	(.L_118 - .L_117)
.L_117:
        /*009c*/ 	.word	0x00000000


	//----- nvinfo : EIATTR_CBANK_PARAM_SIZE
	.align		4
.L_118:
        /*00a0*/ 	.byte	0x03, 0x19
        /*00a2*/ 	.short	0x001c


	//----- nvinfo : EIATTR_PARAM_CBANK
	.align		4
        /*00a4*/ 	.byte	0x04, 0x0a
        /*00a6*/ 	.short	(.L_120 - .L_119)
	.align		4
.L_119:
        /*00a8*/ 	.word	index@(.nv.constant0._Z5CycleiiiP6jointsj)
        /*00ac*/ 	.short	0x0380
        /*00ae*/ 	.short	0x001c


	//----- nvinfo : EIATTR_SW_WAR
	.align		4
.L_120:
        /*00b0*/ 	.byte	0x04, 0x36
        /*00b2*/ 	.short	(.L_122 - .L_121)
.L_121:
        /*00b4*/ 	.word	0x00000008
.L_122:


//--------------------- .nv.callgraph             --------------------------
	.section	.nv.callgraph,"",@"SHT_CUDA_CALLGRAPH"
	.align	4
	.sectionentsize	8
	.align		4
        /*0000*/ 	.word	0x00000000
	.align		4
        /*0004*/ 	.word	0xffffffff
	.align		4
        /*0008*/ 	.word	index@(_Z12print_matrixP6jointsii)
	.align		4
        /*000c*/ 	.word	index@(vprintf)
	.align		4
        /*0010*/ 	.word	index@(_Z5CycleiiiP6jointsj)
	.align		4
        /*0014*/ 	.word	index@(vprintf)
	.align		4
        /*0018*/ 	.word	0x00000000
	.align		4
        /*001c*/ 	.word	0xfffffffe
	.align		4
        /*0020*/ 	.word	0x00000000
	.align		4
        /*0024*/ 	.word	0xfffffffd
	.align		4
        /*0028*/ 	.word	0x00000000
	.align		4
        /*002c*/ 	.word	0xfffffffc


//--------------------- .nv.constant4             --------------------------
	.section	.nv.constant4,"a",@progbits
	.align	8
	.align		8
.nv.constant4:
        /*0000*/ 	.dword	precalc_xorwow_matrix
	.align		8
        /*0008*/ 	.dword	precalc_xorwow_offset_matrix
	.align		8
        /*0010*/ 	.dword	mrg32k3aM1
	.align		8
        /*0018*/ 	.dword	mrg32k3aM2
	.align		8
        /*0020*/ 	.dword	mrg32k3aM1SubSeq
	.align		8
        /*0028*/ 	.dword	mrg32k3aM2SubSeq
	.align		8
        /*0030*/ 	.dword	mrg32k3aM1Seq
	.align		8
        /*0038*/ 	.dword	mrg32k3aM2Seq
	.align		8
        /*0040*/ 	.dword	_ZN34_INTERNAL_7d9a91a3_4_k_cu_75ea1f334cuda3std3__45__cpo5beginE
	.align		8
        /*0048*/ 	.dword	_ZN34_INTERNAL_7d9a91a3_4_k_cu_75ea1f334cuda3std3__45__cpo3endE
	.align		8
        /*0050*/ 	.dword	_ZN34_INTERNAL_7d9a91a3_4_k_cu_75ea1f334cuda3std3__45__cpo6cbeginE
	.align		8
        /*0058*/ 	.dword	_ZN34_INTERNAL_7d9a91a3_4_k_cu_75ea1f334cuda3std3__45__cpo4cendE
	.align		8
        /*0060*/ 	.dword	_ZN34_INTERNAL_7d9a91a3_4_k_cu_75ea1f334cuda3std3__45__cpo6rbeginE
	.align		8
        /*0068*/ 	.dword	_ZN34_INTERNAL_7d9a91a3_4_k_cu_75ea1f334cuda3std3__45__cpo4rendE
	.align		8
        /*0070*/ 	.dword	_ZN34_INTERNAL_7d9a91a3_4_k_cu_75ea1f334cuda3std3__45__cpo7crbeginE
	.align		8
        /*0078*/ 	.dword	_ZN34_INTERNAL_7d9a91a3_4_k_cu_75ea1f334cuda3std3__45__cpo5crendE
	.align		8
        /*0080*/ 	.dword	_ZN34_INTERNAL_7d9a91a3_4_k_cu_75ea1f334cuda3std3__436_GLOBAL__N__7d9a91a3_4_k_cu_75ea1f336ignoreE
	.align		8
        /*0088*/ 	.dword	_ZN34_INTERNAL_7d9a91a3_4_k_cu_75ea1f334cuda3std3__419piecewise_constructE
	.align		8
        /*0090*/ 	.dword	_ZN34_INTERNAL_7d9a91a3_4_k_cu_75ea1f334cuda3std3__48in_placeE
	.align		8
        /*0098*/ 	.dword	_ZN34_INTERNAL_7d9a91a3_4_k_cu_75ea1f334cuda3std3__420unreachable_sentinelE
	.align		8
        /*00a0*/ 	.dword	_ZN34_INTERNAL_7d9a91a3_4_k_cu_75ea1f334cuda3std3__47nulloptE
	.align		8
        /*00a8*/ 	.dword	_ZN34_INTERNAL_7d9a91a3_4_k_cu_75ea1f334cuda3std3__48unexpectE
	.align		8
        /*00b0*/ 	.dword	_ZN34_INTERNAL_7d9a91a3_4_k_cu_75ea1f334cuda3std6ranges3__45__cpo4swapE
	.align		8
        /*00b8*/ 	.dword	_ZN34_INTERNAL_7d9a91a3_4_k_cu_75ea1f334cuda3std6ranges3__45__cpo9iter_moveE
	.align		8
        /*00c0*/ 	.dword	_ZN34_INTERNAL_7d9a91a3_4_k_cu_75ea1f334cuda3std6ranges3__45__cpo5beginE
	.align		8
        /*00c8*/ 	.dword	_ZN34_INTERNAL_7d9a91a3_4_k_cu_75ea1f334cuda3std6ranges3__45__cpo3endE
	.align		8
        /*00d0*/ 	.dword	_ZN34_INTERNAL_7d9a91a3_4_k_cu_75ea1f334cuda3std6ranges3__45__cpo6cbeginE
	.align		8
        /*00d8*/ 	.dword	_ZN34_INTERNAL_7d9a91a3_4_k_cu_75ea1f334cuda3std6ranges3__45__cpo4cendE
	.align		8
        /*00e0*/ 	.dword	_ZN34_INTERNAL_7d9a91a3_4_k_cu_75ea1f334cuda3std6ranges3__45__cpo7advanceE
	.align		8
        /*00e8*/ 	.dword	_ZN34_INTERNAL_7d9a91a3_4_k_cu_75ea1f334cuda3std6ranges3__45__cpo9iter_swapE
	.align		8
        /*00f0*/ 	.dword	_ZN34_INTERNAL_7d9a91a3_4_k_cu_75ea1f334cuda3std6ranges3__45__cpo4nextE
	.align		8
        /*00f8*/ 	.dword	_ZN34_INTERNAL_7d9a91a3_4_k_cu_75ea1f334cuda3std6ranges3__45__cpo4prevE
	.align		8
        /*0100*/ 	.dword	_ZN34_INTERNAL_7d9a91a3_4_k_cu_75ea1f334cuda3std6ranges3__45__cpo4dataE
	.align		8
        /*0108*/ 	.dword	_ZN34_INTERNAL_7d9a91a3_4_k_cu_75ea1f334cuda3std6ranges3__45__cpo5cdataE
	.align		8
        /*0110*/ 	.dword	_ZN34_INTERNAL_7d9a91a3_4_k_cu_75ea1f334cuda3std6ranges3__45__cpo4sizeE
	.align		8
        /*0118*/ 	.dword	_ZN34_INTERNAL_7d9a91a3_4_k_cu_75ea1f334cuda3std6ranges3__45__cpo5ssizeE
	.align		8
        /*0120*/ 	.dword	_ZN34_INTERNAL_7d9a91a3_4_k_cu_75ea1f334cuda3std6ranges3__45__cpo8distanceE
	.align		8
        /*0128*/ 	.dword	_ZN34_INTERNAL_7d9a91a3_4_k_cu_75ea1f336thrust24THRUST_300001_SM_1000_NS8cuda_cub3parE
	.align		8
        /*0130*/ 	.dword	_ZN34_INTERNAL_7d9a91a3_4_k_cu_75ea1f336thrust24THRUST_300001_SM_1000_NS8cuda_cub10par_nosyncE
	.align		8
        /*0138*/ 	.dword	_ZN34_INTERNAL_7d9a91a3_4_k_cu_75ea1f336thrust24THRUST_300001_SM_1000_NS6system6detail10sequential3seqE
	.align		8
        /*0140*/ 	.dword	_ZN34_INTERNAL_7d9a91a3_4_k_cu_75ea1f336thrust24THRUST_300001_SM_1000_NS12placeholders2_1E
	.align		8
        /*0148*/ 	.dword	_ZN34_INTERNAL_7d9a91a3_4_k_cu_75ea1f336thrust24THRUST_300001_SM_1000_NS12placeholders2_2E
	.align		8
        /*0150*/ 	.dword	_ZN34_INTERNAL_7d9a91a3_4_k_cu_75ea1f336thrust24THRUST_300001_SM_1000_NS12placeholders2_3E
	.align		8
        /*0158*/ 	.dword	_ZN34_INTERNAL_7d9a91a3_4_k_cu_75ea1f336thrust24THRUST_300001_SM_1000_NS12placeholders2_4E
	.align		8
        /*0160*/ 	.dword	_ZN34_INTERNAL_7d9a91a3_4_k_cu_75ea1f336thrust24THRUST_300001_SM_1000_NS12placeholders2_5E
	.align		8
        /*0168*/ 	.dword	_ZN34_INTERNAL_7d9a91a3_4_k_cu_75ea1f336thrust24THRUST_300001_SM_1000_NS12placeholders2_6E
	.align		8
        /*0170*/ 	.dword	_ZN34_INTERNAL_7d9a91a3_4_k_cu_75ea1f336thrust24THRUST_300001_SM_1000_NS12placeholders2_7E
	.align		8
        /*0178*/ 	.dword	_ZN34_INTERNAL_7d9a91a3_4_k_cu_75ea1f336thrust24THRUST_300001_SM_1000_NS12placeholders2_8E
	.align		8
        /*0180*/ 	.dword	_ZN34_INTERNAL_7d9a91a3_4_k_cu_75ea1f336thrust24THRUST_300001_SM_1000_NS12placeholders2_9E
	.align		8
        /*0188*/ 	.dword	_ZN34_INTERNAL_7d9a91a3_4_k_cu_75ea1f336thrust24THRUST_300001_SM_1000_NS12placeholders3_10E
	.align		8
        /*0190*/ 	.dword	_ZN34_INTERNAL_7d9a91a3_4_k_cu_75ea1f336thrust24THRUST_300001_SM_1000_NS3seqE
	.align		8
        /*0198*/ 	.dword	$str
	.align		8
        /*01a0*/ 	.dword	$str$1
	.align		8
        /*01a8*/ 	.dword	$str$2
	.align		8
        /*01b0*/ 	.dword	vprintf


//--------------------- .nv.constant3             --------------------------
	.section	.nv.constant3,"a",@progbits
	.align	8
.nv.constant3:
	.type		__cr_lgamma_table,@object
	.size		__cr_lgamma_table,(.L_8 - __cr_lgamma_table)
__cr_lgamma_table:
        /*0000*/ 	.byte	0x00, 0x00, 0x00, 0x00, 0x00, 0x00, 0x00, 0x00, 0x00, 0x00, 0x00, 0x00, 0x00, 0x00, 0x00, 0x00
        /*0010*/ 	.byte	0xef, 0x39, 0xfa, 0xfe, 0x42, 0x2e, 0xe6, 0x3f, 0x02, 0x20, 0x2a, 0xfa, 0x0b, 0xab, 0xfc, 0x3f
        /*0020*/ 	.byte	0xf9, 0x2c, 0x92, 0x7c, 0xa7, 0x6c, 0x09, 0x40, 0xc9, 0x79, 0x44, 0x3c, 0x64, 0x26, 0x13, 0x40
        /*0030*/ 	.byte	0xca, 0x01, 0xcf, 0x3a, 0x27, 0x51, 0x1a, 0x40, 0x30, 0xcc, 0x2d, 0xf3, 0xe1, 0x0c, 0x21, 0x40
        /*0040*/ 	.byte	0x0d, 0xb7, 0xfc, 0x82, 0x8e, 0x35, 0x25, 0x40
.L_8:


//--------------------- .text._ZN3cub18CUB_300001_SM_10006detail11EmptyKernelIvEEvv --------------------------
	.section	.text._ZN3cub18CUB_300001_SM_10006detail11EmptyKernelIvEEvv,"ax",@progbits
	.align	128
        .global         _ZN3cub18CUB_300001_SM_10006detail11EmptyKernelIvEEvv
        .type           _ZN3cub18CUB_300001_SM_10006detail11EmptyKernelIvEEvv,@function
        .size           _ZN3cub18CUB_300001_SM_10006detail11EmptyKernelIvEEvv,(.L_x_110 - _ZN3cub18CUB_300001_SM_10006detail11EmptyKernelIvEEvv)
        .other          _ZN3cub18CUB_300001_SM_10006detail11EmptyKernelIvEEvv,@"STO_CUDA_ENTRY STV_DEFAULT"
_ZN3cub18CUB_300001_SM_10006detail11EmptyKernelIvEEvv:
.text._ZN3cub18CUB_300001_SM_10006detail11EmptyKernelIvEEvv:
[----:B------:R-:W-:Y:S01]  /*0000*/  LDC R1, c[0x0][0x37c] ;  /* 0x0000df00ff017b82 */ /* 0x000fe20000000800 */
[----:B------:R-:W-:Y:S05]  /*0010*/  EXIT ;  /* 0x000000000000794d */ /* 0x000fea0003800000 */
.L_x_0:
[----:B------:R-:W-:-:S00]  /*0020*/  BRA `(.L_x_0) ;  /* 0xfffffffc00fc7947 */ /* 0x000fc0000383ffff */
[----:B------:R-:W-:-:S00]  /*0030*/  NOP ;  /* 0x0000000000007918 */ /* 0x000fc00000000000 */
        /* <DEDUP_REMOVED lines=12> */
.L_x_110:


//--------------------- .text._Z12print_matrixP6jointsii --------------------------
	.section	.text._Z12print_matrixP6jointsii,"ax",@progbits
	.align	128
        .global         _Z12print_matrixP6jointsii
        .type           _Z12print_matrixP6jointsii,@function
        .size           _Z12print_matrixP6jointsii,(.L_x_111 - _Z12print_matrixP6jointsii)
        .other          _Z12print_matrixP6jointsii,@"STO_CUDA_ENTRY STV_DEFAULT"
_Z12print_matrixP6jointsii:
.text._Z12print_matrixP6jointsii:
[----:B------:R-:W0:Y:S08]  /*0000*/  LDC R1, c[0x0][0x37c] ;  /* 0x0000df00ff017b82 */ /* 0x000e300000000800 */
[----:B------:R-:W1:Y:S01]  /*0010*/  LDC.64 R2, c[0x0][0x388] ;  /* 0x0000e200ff027b82 */ /* 0x000e620000000a00 */
[----:B------:R-:W2:Y:S01]  /*0020*/  LDCU UR4, c[0x0][0x2f8] ;  /* 0x00005f00ff0477ac */ /* 0x000ea20008000800 */
[----:B0-----:R-:W-:Y:S01]  /*0030*/  VIADD R1, R1, 0xfffffff8 ;  /* 0xfffffff801017836 */ /* 0x001fe20000000000 */
[----:B------:R-:W0:Y:S04]  /*0040*/  LDCU UR5, c[0x0][0x2fc] ;  /* 0x00005f80ff0577ac */ /* 0x000e280008000800 */
[----:B--2---:R-:W-:Y:S01]  /*0050*/  IADD3 R19, P1, PT, R1, UR4, RZ ;  /* 0x0000000401137c10 */ /* 0x004fe2000ff3e0ff */
[----:B-1----:R-:W-:-:S05]  /*0060*/  IMAD R26, R3, R2, RZ ;  /* 0x00000002031a7224 */ /* 0x002fca00078e02ff */
[----:B------:R-:W-:-:S13]  /*0070*/  ISETP.GE.AND P0, PT, R26, 0x1, PT ;  /* 0x000000011a00780c */ /* 0x000fda0003f06270 */
[----:B0-----:R-:W-:Y:S05]  /*0080*/  @!P0 EXIT ;  /* 0x000000000000894d */ /* 0x001fea0003800000 */
[----:B------:R-:W0:Y:S01]  /*0090*/  LDCU.64 UR6, c[0x0][0x380] ;  /* 0x00007000ff0677ac */ /* 0x000e220008000a00 */
[C---:B------:R-:W-:Y:S01]  /*00a0*/  ISETP.GE.U32.AND P0, PT, R26.reuse, 0x8, PT ;  /* 0x000000081a00780c */ /* 0x040fe20003f06070 */
[----:B------:R-:W-:Y:S01]  /*00b0*/  IMAD.X R18, RZ, RZ, UR5, P1 ;  /* 0x00000005ff127e24 */ /* 0x000fe200088e06ff */
[----:B------:R-:W-:Y:S01]  /*00c0*/  LOP3.LUT R24, R26, 0x7, RZ, 0xc0, !PT ;  /* 0x000000071a187812 */ /* 0x000fe200078ec0ff */
[----:B------:R-:W1:Y:S01]  /*00d0*/  LDCU.64 UR36, c[0x0][0x358] ;  /* 0x00006b00ff2477ac */ /* 0x000e620008000a00 */
[----:B------:R-:W-:Y:S02]  /*00e0*/  VIADD R25, R2, 0xffffffff ;  /* 0xffffffff02197836 */ /* 0x000fe40000000000 */
[----:B------:R-:W-:Y:S02]  /*00f0*/  IMAD.MOV.U32 R23, RZ, RZ, RZ ;  /* 0x000000ffff177224 */ /* 0x000fe400078e00ff */
[----:B0-----:R-:W-:Y:S01]  /*0100*/  IMAD.U32 R16, RZ, RZ, UR6 ;  /* 0x00000006ff107e24 */ /* 0x001fe2000f8e00ff */
[----:B------:R-:W-:-:S04]  /*0110*/  MOV R17, UR7 ;  /* 0x0000000700117c02 */ /* 0x000fc80008000f00 */
[----:B------:R-:W-:Y:S05]  /*0120*/  @!P0 BRA `(.L_x_1) ;  /* 0x00000018001c8947 */ /* 0x000fea0003800000 */
[----:B------:R-:W-:Y:S01]  /*0130*/  BSSY.RECONVERGENT B7, `(.L_x_1) ;  /* 0x0000186000077945 */ /* 0x000fe20003800200 */
[----:B------:R-:W-:Y:S01]  /*0140*/  LOP3.LUT R23, R26, 0x7ffffff8, RZ, 0xc0, !PT ;  /* 0x7ffffff81a177812 */ /* 0x000fe200078ec0ff */
[----:B------:R-:W-:-:S07]  /*0150*/  IMAD.MOV.U32 R22, RZ, RZ, RZ ;  /* 0x000000ffff167224 */ /* 0x000fce00078e00ff */
.L_x_26:
[----:B-1----:R-:W2:Y:S01]  /*0160*/  LDG.E R0, desc[UR36][R16.64+0x1c] ;  /* 0x00001c2410007981 */ /* 0x002ea2000c1e1900 */
[----:B------:R-:W-:Y:S01]  /*0170*/  MOV R2, 0x1b0 ;  /* 0x000001b000027802 */ /* 0x000fe20000000f00 */
[----:B------:R-:W0:Y:S01]  /*0180*/  LDCU.64 UR4, c[0x4][0x1a0] ;  /* 0x01003400ff0477ac */ /* 0x000e220008000a00 */
[----:B------:R-:W-:Y:S02]  /*0190*/  IMAD.MOV.U32 R6, RZ, RZ, R19 ;  /* 0x000000ffff067224 */ /* 0x000fe400078e0013 */
[----:B------:R-:W-:Y:S02]  /*01a0*/  IMAD.MOV.U32 R7, RZ, RZ, R18 ;  /* 0x000000ffff077224 */ /* 0x000fe400078e0012 */
[----:B------:R-:W1:Y:S01]  /*01b0*/  LDC.64 R2, c[0x4][R2] ;  /* 0x0100000002027b82 */ /* 0x000e620000000a00 */
[----:B0-----:R-:W-:Y:S02]  /*01c0*/  IMAD.U32 R4, RZ, RZ, UR4 ;  /* 0x00000004ff047e24 */ /* 0x001fe4000f8e00ff */
[----:B------:R-:W-:Y:S01]  /*01d0*/  IMAD.U32 R5, RZ, RZ, UR5 ;  /* 0x00000005ff057e24 */ /* 0x000fe2000f8e00ff */
[----:B--2---:R-:W0:Y:S02]  /*01e0*/  F2F.F64.F32 R8, R0 ;  /* 0x0000000000087310 */ /* 0x004e240000201800 */
[----:B01----:R0:W-:Y:S04]  /*01f0*/  STL.64 [R1], R8 ;  /* 0x0000000801007387 */ /* 0x0031e80000100a00 */
[----:B------:R-:W-:-:S07]  /*0200*/  LEPC R20, `(.L_x_2) ;  /* 0x000000001014794e */ /* 0x000fce0000000000 */
[----:B0-----:R-:W-:Y:S05]  /*0210*/  CALL.ABS.NOINC R2 ;  /* 0x0000000002007343 */ /* 0x001fea0003c00000 */
.L_x_2:
[----:B------:R-:W0:Y:S01]  /*0220*/  LDC R6, c[0x0][0x388] ;  /* 0x0000e200ff067b82 */ /* 0x000e220000000800 */
[----:B------:R-:W-:Y:S01]  /*0230*/  ISETP.GE.AND P2, PT, R22, RZ, PT ;  /* 0x000000ff1600720c */ /* 0x000fe20003f46270 */
[----:B------:R-:W-:Y:S01]  /*0240*/  BSSY.RECONVERGENT B6, `(.L_x_3) ;  /* 0x000001f000067945 */ /* 0x000fe20003800200 */
[----:B0-----:R-:W-:-:S04]  /*0250*/  IABS R5, R6 ;  /* 0x0000000600057213 */ /* 0x001fc80000000000 */
[----:B------:R-:W0:Y:S08]  /*0260*/  I2F.RP R0, R5 ;  /* 0x0000000500007306 */ /* 0x000e300000209400 */
[----:B0-----:R-:W0:Y:S02]  /*0270*/  MUFU.RCP R0, R0 ;  /* 0x0000000000007308 */ /* 0x001e240000001000 */
[----:B0-----:R-:W-:-:S06]  /*0280*/  IADD3 R2, PT, PT, R0, 0xffffffe, RZ ;  /* 0x0ffffffe00027810 */ /* 0x001fcc0007ffe0ff */
[----:B------:R0:W1:Y:S02]  /*0290*/  F2I.FTZ.U32.TRUNC.NTZ R3, R2 ;  /* 0x0000000200037305 */ /* 0x000064000021f000 */
[----:B0-----:R-:W-:Y:S02]  /*02a0*/  IMAD.MOV.U32 R2, RZ, RZ, RZ ;  /* 0x000000ffff027224 */ /* 0x001fe400078e00ff */
[----:B-1----:R-:W-:-:S04]  /*02b0*/  IMAD.MOV R4, RZ, RZ, -R3 ;  /* 0x000000ffff047224 */ /* 0x002fc800078e0a03 */
[----:B------:R-:W-:Y:S01]  /*02c0*/  IMAD R7, R4, R5, RZ ;  /* 0x0000000504077224 */ /* 0x000fe200078e02ff */
[----:B------:R-:W-:-:S03]  /*02d0*/  IABS R4, R22 ;  /* 0x0000001600047213 */ /* 0x000fc60000000000 */
[----:B------:R-:W-:-:S06]  /*02e0*/  IMAD.HI.U32 R3, R3, R7, R2 ;  /* 0x0000000703037227 */ /* 0x000fcc00078e0002 */
[----:B------:R-:W-:-:S04]  /*02f0*/  IMAD.HI.U32 R3, R3, R4, RZ ;  /* 0x0000000403037227 */ /* 0x000fc800078e00ff */
[----:B------:R-:W-:-:S04]  /*0300*/  IMAD.MOV R3, RZ, RZ, -R3 ;  /* 0x000000ffff037224 */ /* 0x000fc800078e0a03 */
[----:B------:R-:W-:-:S05]  /*0310*/  IMAD R0, R5, R3, R4 ;  /* 0x0000000305007224 */ /* 0x000fca00078e0204 */
[----:B------:R-:W-:-:S13]  /*0320*/  ISETP.GT.U32.AND P0, PT, R5, R0, PT ;  /* 0x000000000500720c */ /* 0x000fda0003f04070 */
[----:B------:R-:W-:Y:S01]  /*0330*/  @!P0 IMAD.IADD R0, R0, 0x1, -R5 ;  /* 0x0000000100008824 */ /* 0x000fe200078e0a05 */
[----:B------:R-:W-:-:S04]  /*0340*/  ISETP.NE.AND P0, PT, R6, RZ, PT ;  /* 0x000000ff0600720c */ /* 0x000fc80003f05270 */
[----:B------:R-:W-:-:S13]  /*0350*/  ISETP.GT.U32.AND P1, PT, R5, R0, PT ;  /* 0x000000000500720c */ /* 0x000fda0003f24070 */
[----:B------:R-:W-:-:S05]  /*0360*/  @!P1 IMAD.IADD R0, R0, 0x1, -R5 ;  /* 0x0000000100009824 */ /* 0x000fca00078e0a05 */
[----:B------:R-:W-:Y:S02]  /*0370*/  @!P2 IADD3 R0, PT, PT, -R0, RZ, RZ ;  /* 0x000000ff0000a210 */ /* 0x000fe40007ffe1ff */
[----:B------:R-:W-:-:S04]  /*0380*/  @!P0 LOP3.LUT R0, RZ, R6, RZ, 0x33, !PT ;  /* 0x00000006ff008212 */ /* 0x000fc800078e33ff */
[----:B------:R-:W-:-:S13]  /*0390*/  ISETP.NE.AND P0, PT, R0, R25, PT ;  /* 0x000000190000720c */ /* 0x000fda0003f05270 */
[----:B------:R-:W-:Y:S05]  /*03a0*/  @P0 BRA `(.L_x_4) ;  /* 0x0000000000200947 */ /* 0x000fea0003800000 */
[----:B------:R-:W-:Y:S01]  /*03b0*/  MOV R2, 0x1b0 ;  /* 0x000001b000027802 */ /* 0x000fe20000000f00 */
[----:B------:R-:W0:Y:S01]  /*03c0*/  LDCU.64 UR4, c[0x4][0x1a8] ;  /* 0x01003500ff0477ac */ /* 0x000e220008000a00 */
[----:B------:R-:W-:-:S04]  /*03d0*/  CS2R R6, SRZ ;  /* 0x0000000000067805 */ /* 0x000fc8000001ff00 */
[----:B------:R-:W1:Y:S01]  /*03e0*/  LDC.64 R2, c[0x4][R2] ;  /* 0x0100000002027b82 */ /* 0x000e620000000a00 */
[----:B0-----:R-:W-:Y:S02]  /*03f0*/  IMAD.U32 R4, RZ, RZ, UR4 ;  /* 0x00000004ff047e24 */ /* 0x001fe4000f8e00ff */
[----:B------:R-:W-:-:S07]  /*0400*/  IMAD.U32 R5, RZ, RZ, UR5 ;  /* 0x00000005ff057e24 */ /* 0x000fce000f8e00ff */
[----:B------:R-:W-:-:S07]  /*0410*/  LEPC R20, `(.L_x_4) ;  /* 0x000000001014794e */ /* 0x000fce0000000000 */
[----:B-1----:R-:W-:Y:S05]  /*0420*/  CALL.ABS.NOINC R2 ;  /* 0x0000000002007343 */ /* 0x002fea0003c00000 */
.L_x_4:
[----:B------:R-:W-:Y:S05]  /*0430*/  BSYNC.RECONVERGENT B6 ;  /* 0x0000000000067941 */ /* 0x000fea0003800200 */
.L_x_3:
[----:B------:R-:W2:Y:S01]  /*0440*/  LDG.E R0, desc[UR36][R16.64+0x3c] ;  /* 0x00003c2410007981 */ /* 0x000ea2000c1e1900 */
[----:B------:R-:W-:Y:S01]  /*0450*/  MOV R2, 0x1b0 ;  /* 0x000001b000027802 */ /* 0x000fe20000000f00 */
[----:B------:R-:W0:Y:S01]  /*0460*/  LDCU.64 UR4, c[0x4][0x1a0] ;  /* 0x01003400ff0477ac */ /* 0x000e220008000a00 */
[----:B------:R-:W-:Y:S01]  /*0470*/  IMAD.MOV.U32 R6, RZ, RZ, R19 ;  /* 0x000000ffff067224 */ /* 0x000fe200078e0013 */
[----:B------:R-:W-:-:S03]  /*0480*/  MOV R7, R18 ;  /* 0x0000001200077202 */ /* 0x000fc60000000f00 */
[----:B------:R-:W1:Y:S01]  /*0490*/  LDC.64 R2, c[0x4][R2] ;  /* 0x0100000002027b82 */ /* 0x000e620000000a00 */
[----:B0-----:R-:W-:Y:S02]  /*04a0*/  IMAD.U32 R4, RZ, RZ, UR4 ;  /* 0x00000004ff047e24 */ /* 0x001fe4000f8e00ff */
[----:B------:R-:W-:Y:S01]  /*04b0*/  IMAD.U32 R5, RZ, RZ, UR5 ;  /* 0x00000005ff057e24 */ /* 0x000fe2000f8e00ff */
[----:B--2---:R-:W0:Y:S02]  /*04c0*/  F2F.F64.F32 R8, R0 ;  /* 0x0000000000087310 */ /* 0x004e240000201800 */
[----:B01----:R0:W-:Y:S04]  /*04d0*/  STL.64 [R1], R8 ;  /* 0x0000000801007387 */ /* 0x0031e80000100a00 */
[----:B------:R-:W-:-:S07]  /*04e0*/  LEPC R20, `(.L_x_5) ;  /* 0x000000001014794e */ /* 0x000fce0000000000 */
[----:B0-----:R-:W-:Y:S05]  /*04f0*/  CALL.ABS.NOINC R2 ;  /* 0x0000000002007343 */ /* 0x001fea0003c00000 */
.L_x_5:
[----:B------:R-:W0:Y:S01]  /*0500*/  LDC R9, c[0x0][0x388] ;  /* 0x0000e200ff097b82 */ /* 0x000e220000000800 */
[----:B------:R-:W-:Y:S01]  /*0510*/  VIADD R0, R22, 0x1 ;  /* 0x0000000116007836 */ /* 0x000fe20000000000 */
[----:B------:R-:W-:Y:S04]  /*0520*/  BSSY.RECONVERGENT B6, `(.L_x_6) ;  /* 0x0000021000067945 */ /* 0x000fe80003800200 */
[----:B------:R-:W-:Y:S02]  /*0530*/  IABS R8, R0 ;  /* 0x0000000000087213 */ /* 0x000fe40000000000 */
[----:B------:R-:W-:Y:S02]  /*0540*/  ISETP.GE.AND P1, PT, R0, RZ, PT ;  /* 0x000000ff0000720c */ /* 0x000fe40003f26270 */
[----:B0-----:R-:W-:-:S02]  /*0550*/  IABS R5, R9 ;  /* 0x0000000900057213 */ /* 0x001fc40000000000 */
[----:B------:R-:W-:Y:S02]  /*0560*/  ISETP.NE.AND P2, PT, R9, RZ, PT ;  /* 0x000000ff0900720c */ /* 0x000fe40003f45270 */
[----:B------:R-:W0:Y:S08]  /*0570*/  I2F.RP R4, R5 ;  /* 0x0000000500047306 */ /* 0x000e300000209400 */
[----:B0-----:R-:W0:Y:S02]  /*0580*/  MUFU.RCP R4, R4 ;  /* 0x0000000400047308 */ /* 0x001e240000001000 */
[----:B0-----:R-:W-:-:S06]  /*0590*/  VIADD R6, R4, 0xffffffe ;  /* 0x0ffffffe04067836 */ /* 0x001fcc0000000000 */
[----:B------:R-:W0:Y:S02]  /*05a0*/  F2I.FTZ.U32.TRUNC.NTZ R3, R6 ;  /* 0x0000000600037305 */ /* 0x000e24000021f000 */
[----:B0-----:R-:W-:-:S04]  /*05b0*/  IMAD.MOV R2, RZ, RZ, -R3 ;  /* 0x000000ffff027224 */ /* 0x001fc800078e0a03 */
[----:B------:R-:W-:Y:S02]  /*05c0*/  IMAD R7, R2, R5, RZ ;  /* 0x0000000502077224 */ /* 0x000fe400078e02ff */
[----:B------:R-:W-:-:S04]  /*05d0*/  IMAD.MOV.U32 R2, RZ, RZ, RZ ;  /* 0x000000ffff027224 */ /* 0x000fc800078e00ff */
[----:B------:R-:W-:-:S04]  /*05e0*/  IMAD.HI.U32 R2, R3, R7, R2 ;  /* 0x0000000703027227 */ /* 0x000fc800078e0002 */
[----:B------:R-:W-:-:S04]  /*05f0*/  IMAD.MOV.U32 R3, RZ, RZ, R8 ;  /* 0x000000ffff037224 */ /* 0x000fc800078e0008 */
[----:B------:R-:W-:-:S05]  /*0600*/  IMAD.HI.U32 R2, R2, R3, RZ ;  /* 0x0000000302027227 */ /* 0x000fca00078e00ff */
[----:B------:R-:W-:-:S05]  /*0610*/  IADD3 R2, PT, PT, -R2, RZ, RZ ;  /* 0x000000ff02027210 */ /* 0x000fca0007ffe1ff */
[----:B------:R-:W-:-:S05]  /*0620*/  IMAD R2, R5, R2, R3 ;  /* 0x0000000205027224 */ /* 0x000fca00078e0203 */
[----:B------:R-:W-:-:S13]  /*0630*/  ISETP.GT.U32.AND P0, PT, R5, R2, PT ;  /* 0x000000020500720c */ /* 0x000fda0003f04070 */
[----:B------:R-:W-:-:S05]  /*0640*/  @!P0 IMAD.IADD R2, R2, 0x1, -R5 ;  /* 0x0000000102028824 */ /* 0x000fca00078e0a05 */
[----:B------:R-:W-:-:S13]  /*0650*/  ISETP.GT.U32.AND P0, PT, R5, R2, PT ;  /* 0x000000020500720c */ /* 0x000fda0003f04070 */
[----:B------:R-:W-:-:S04]  /*0660*/  @!P0 IMAD.IADD R2, R2, 0x1, -R5 ;  /* 0x0000000102028824 */ /* 0x000fc800078e0a05 */
[----:B------:R-:W-:Y:S01]  /*0670*/  @!P1 IMAD.MOV R2, RZ, RZ, -R2 ;  /* 0x000000ffff029224 */ /* 0x000fe200078e0a02 */
        /* <DEDUP_REMOVED lines=11> */
.L_x_7:
[----:B------:R-:W-:Y:S05]  /*0730*/  BSYNC.RECONVERGENT B6 ;  /* 0x0000000000067941 */ /* 0x000fea0003800200 */
.L_x_6:
[----:B------:R-:W2:Y:S01]  /*0740*/  LDG.E R0, desc[UR36][R16.64+0x5c] ;  /* 0x00005c2410007981 */ /* 0x000ea2000c1e1900 */
[----:B------:R-:W-:Y:S01]  /*0750*/  MOV R2, 0x1b0 ;  /* 0x000001b000027802 */ /* 0x000fe20000000f00 */
[----:B------:R-:W0:Y:S01]  /*0760*/  LDCU.64 UR4, c[0x4][0x1a0] ;  /* 0x01003400ff0477ac */ /* 0x000e220008000a00 */
[----:B------:R-:W-:Y:S02]  /*0770*/  IMAD.MOV.U32 R6, RZ, RZ, R19 ;  /* 0x000000ffff067224 */ /* 0x000fe400078e0013 */
[----:B------:R-:W-:Y:S02]  /*0780*/  IMAD.MOV.U32 R7, RZ, RZ, R18 ;  /* 0x000000ffff077224 */ /* 0x000fe400078e0012 */
[----:B------:R-:W1:Y:S01]  /*0790*/  LDC.64 R2, c[0x4][R2] ;  /* 0x0100000002027b82 */ /* 0x000e620000000a00 */
[----:B0-----:R-:W-:Y:S01]  /*07a0*/  MOV R4, UR4 ;  /* 0x0000000400047c02 */ /* 0x001fe20008000f00 */
[----:B------:R-:W-:Y:S01]  /*07b0*/  IMAD.U32 R5, RZ, RZ, UR5 ;  /* 0x00000005ff057e24 */ /* 0x000fe2000f8e00ff */
[----:B--2---:R-:W0:Y:S02]  /*07c0*/  F2F.F64.F32 R8, R0 ;  /* 0x0000000000087310 */ /* 0x004e240000201800 */
[----:B01----:R0:W-:Y:S04]  /*07d0*/  STL.64 [R1], R8 ;  /* 0x0000000801007387 */ /* 0x0031e80000100a00 */
[----:B------:R-:W-:-:S07]  /*07e0*/  LEPC R20, `(.L_x_8) ;  /* 0x000000001014794e */ /* 0x000fce0000000000 */
[----:B0-----:R-:W-:Y:S05]  /*07f0*/  CALL.ABS.NOINC R2 ;  /* 0x0000000002007343 */ /* 0x001fea0003c00000 */
.L_x_8:
[----:B------:R-:W0:Y:S01]  /*0800*/  LDC R9, c[0x0][0x388] ;  /* 0x0000e200ff097b82 */ /* 0x000e220000000800 */
[----:B------:R-:W-:Y:S01]  /*0810*/  IADD3 R0, PT, PT, R22, 0x2, RZ ;  /* 0x0000000216007810 */ /* 0x000fe20007ffe0ff */
[----:B------:R-:W-:Y:S03]  /*0820*/  BSSY.RECONVERGENT B6, `(.L_x_9) ;  /* 0x0000021000067945 */ /* 0x000fe60003800200 */
[----:B------:R-:W-:Y:S02]  /*0830*/  IABS R8, R0 ;  /* 0x0000000000087213 */ /* 0x000fe40000000000 */
[----:B------:R-:W-:Y:S02]  /*0840*/  ISETP.GE.AND P1, PT, R0, RZ, PT ;  /* 0x000000ff0000720c */ /* 0x000fe40003f26270 */
[----:B0-----:R-:W-:Y:S02]  /*0850*/  IABS R5, R9 ;  /* 0x0000000900057213 */ /* 0x001fe40000000000 */
[----:B------:R-:W-:-:S02]  /*0860*/  ISETP.NE.AND P2, PT, R9, RZ, PT ;  /* 0x000000ff0900720c */ /* 0x000fc40003f45270 */
        /* <DEDUP_REMOVED lines=9> */
[----:B------:R-:W-:-:S04]  /*0900*/  IMAD.HI.U32 R2, R2, R3, RZ ;  /* 0x0000000302027227 */ /* 0x000fc800078e00ff */
[----:B------:R-:W-:-:S04]  /*0910*/  IMAD.MOV R2, RZ, RZ, -R2 ;  /* 0x000000ffff027224 */ /* 0x000fc800078e0a02 */
[----:B------:R-:W-:-:S05]  /*0920*/  IMAD R2, R5, R2, R3 ;  /* 0x0000000205027224 */ /* 0x000fca00078e0203 */
[----:B------:R-:W-:-:S13]  /*0930*/  ISETP.GT.U32.AND P0, PT, R5, R2, PT ;  /* 0x000000020500720c */ /* 0x000fda0003f04070 */
[----:B------:R-:W-:-:S05]  /*0940*/  @!P0 IMAD.IADD R2, R2, 0x1, -R5 ;  /* 0x0000000102028824 */ /* 0x000fca00078e0a05 */
        /* <DEDUP_REMOVED lines=14> */
.L_x_10:
[----:B------:R-:W-:Y:S05]  /*0a30*/  BSYNC.RECONVERGENT B6 ;  /* 0x0000000000067941 */ /* 0x000fea0003800200 */
.L_x_9:
        /* <DEDUP_REMOVED lines=12> */
.L_x_11:
        /* <DEDUP_REMOVED lines=35> */
.L_x_13:
[----:B------:R-:W-:Y:S05]  /*0d30*/  BSYNC.RECONVERGENT B6 ;  /* 0x0000000000067941 */ /* 0x000fea0003800200 */
.L_x_12:
        /* <DEDUP_REMOVED lines=12> */
.L_x_14:
        /* <DEDUP_REMOVED lines=35> */
.L_x_16:
[----:B------:R-:W-:Y:S05]  /*1030*/  BSYNC.RECONVERGENT B6 ;  /* 0x0000000000067941 */ /* 0x000fea0003800200 */
.L_x_15:
        /* <DEDUP_REMOVED lines=12> */
.L_x_17:
        /* <DEDUP_REMOVED lines=35> */
.L_x_19:
[----:B------:R-:W-:Y:S05]  /*1330*/  BSYNC.RECONVERGENT B6 ;  /* 0x0000000000067941 */ /* 0x000fea0003800200 */
.L_x_18:
        /* <DEDUP_REMOVED lines=12> */
.L_x_20:
        /* <DEDUP_REMOVED lines=11> */
[----:B0-----:R-:W-:-:S05]  /*14b0*/  IADD3 R2, PT, PT, RZ, -R3, RZ ;  /* 0x80000003ff027210 */ /* 0x001fca0007ffe0ff */
        /* <DEDUP_REMOVED lines=8> */
[----:B------:R-:W-:-:S04]  /*1540*/  @!P0 IADD3 R2, PT, PT, R2, -R5, RZ ;  /* 0x8000000502028210 */ /* 0x000fc80007ffe0ff */
        /* <DEDUP_REMOVED lines=14> */
.L_x_22:
[----:B------:R-:W-:Y:S05]  /*1630*/  BSYNC.RECONVERGENT B6 ;  /* 0x0000000000067941 */ /* 0x000fea0003800200 */
.L_x_21:
        /* <DEDUP_REMOVED lines=12> */
.L_x_23:
        /* <DEDUP_REMOVED lines=35> */
.L_x_25:
[----:B------:R-:W-:Y:S05]  /*1930*/  BSYNC.RECONVERGENT B6 ;  /* 0x0000000000067941 */ /* 0x000fea0003800200 */
.L_x_24:
[----:B------:R-:W-:Y:S02]  /*1940*/  IADD3 R22, PT, PT, R22, 0x8, RZ ;  /* 0x0000000816167810 */ /* 0x000fe40007ffe0ff */
[----:B------:R-:W-:Y:S02]  /*1950*/  IADD3 R16, P1, PT, R16, 0x100, RZ ;  /* 0x0000010010107810 */ /* 0x000fe40007f3e0ff */
[----:B------:R-:W-:-:S03]  /*1960*/  ISETP.NE.AND P0, PT, R22, R23, PT ;  /* 0x000000171600720c */ /* 0x000fc60003f05270 */
[----:B------:R-:W-:-:S10]  /*1970*/  IMAD.X R17, RZ, RZ, R17, P1 ;  /* 0x000000ffff117224 */ /* 0x000fd400008e0611 */
[----:B------:R-:W-:Y:S05]  /*1980*/  @P0 BRA `(.L_x_26) ;  /* 0xffffffe400f40947 */ /* 0x000fea000383ffff */
[----:B------:R-:W-:Y:S05]  /*1990*/  BSYNC.RECONVERGENT B7 ;  /* 0x0000000000077941 */ /* 0x000fea0003800200 */
.L_x_1:
[----:B------:R-:W-:-:S13]  /*19a0*/  ISETP.NE.AND P0, PT, R24, RZ, PT ;  /* 0x000000ff1800720c */ /* 0x000fda0003f05270 */
[----:B-1----:R-:W-:Y:S05]  /*19b0*/  @!P0 EXIT ;  /* 0x000000000000894d */ /* 0x002fea0003800000 */
[----:B------:R-:W-:Y:S02]  /*19c0*/  ISETP.GE.U32.AND P0, PT, R24, 0x4, PT ;  /* 0x000000041800780c */ /* 0x000fe40003f06070 */
[----:B------:R-:W-:-:S11]  /*19d0*/  LOP3.LUT R22, R26, 0x3, RZ, 0xc0, !PT ;  /* 0x000000031a167812 */ /* 0x000fd600078ec0ff */
[----:B------:R-:W-:Y:S05]  /*19e0*/  @!P0 BRA `(.L_x_27) ;  /* 0x0000000800e88947 */ /* 0x000fea0003800000 */
        /* <DEDUP_REMOVED lines=12> */
.L_x_28:
[----:B------:R-:W0:Y:S01]  /*1ab0*/  LDC R8, c[0x0][0x388] ;  /* 0x0000e200ff087b82 */ /* 0x000e220000000800 */
[----:B------:R-:W-:Y:S01]  /*1ac0*/  IMAD.MOV.U32 R2, RZ, RZ, RZ ;  /* 0x000000ffff027224 */ /* 0x000fe200078e00ff */
[----:B------:R-:W-:Y:S02]  /*1ad0*/  ISETP.GE.AND P1, PT, R23, RZ, PT ;  /* 0x000000ff1700720c */ /* 0x000fe40003f26270 */
[----:B0-----:R-:W-:Y:S02]  /*1ae0*/  IABS R5, R8 ;  /* 0x0000000800057213 */ /* 0x001fe40000000000 */
[----:B------:R-:W-:Y:S02]  /*1af0*/  ISETP.NE.AND P2, PT, R8, RZ, PT ;  /* 0x000000ff0800720c */ /* 0x000fe40003f45270 */
[----:B------:R-:W0:Y:S08]  /*1b00*/  I2F.RP R4, R5 ;  /* 0x0000000500047306 */ /* 0x000e300000209400 */
[----:B0-----:R-:W0:Y:S02]  /*1b10*/  MUFU.RCP R4, R4 ;  /* 0x0000000400047308 */ /* 0x001e240000001000 */
[----:B0-----:R-:W-:-:S06]  /*1b20*/  VIADD R6, R4, 0xffffffe ;  /* 0x0ffffffe04067836 */ /* 0x001fcc0000000000 */
[----:B------:R-:W0:Y:S02]  /*1b30*/  F2I.FTZ.U32.TRUNC.NTZ R3, R6 ;  /* 0x0000000600037305 */ /* 0x000e24000021f000 */
[----:B0-----:R-:W-:-:S04]  /*1b40*/  IMAD.MOV R0, RZ, RZ, -R3 ;  /* 0x000000ffff007224 */ /* 0x001fc800078e0a03 */
[----:B------:R-:W-:Y:S01]  /*1b50*/  IMAD R7, R0, R5, RZ ;  /* 0x0000000500077224 */ /* 0x000fe200078e02ff */
[----:B------:R-:W-:-:S03]  /*1b60*/  IABS R0, R23 ;  /* 0x0000001700007213 */ /* 0x000fc60000000000 */
        /* <DEDUP_REMOVED lines=17> */
[----:B0-----:R-:W-:Y:S01]  /*1c80*/  IMAD.U32 R4, RZ, RZ, UR4 ;  /* 0x00000004ff047e24 */ /* 0x001fe2000f8e00ff */
[----:B------:R-:W-:-:S07]  /*1c90*/  MOV R5, UR5 ;  /* 0x0000000500057c02 */ /* 0x000fce0008000f00 */
[----:B------:R-:W-:-:S07]  /*1ca0*/  LEPC R20, `(.L_x_29) ;  /* 0x000000001014794e */ /* 0x000fce0000000000 */
[----:B-1----:R-:W-:Y:S05]  /*1cb0*/  CALL.ABS.NOINC R2 ;  /* 0x0000000002007343 */ /* 0x002fea0003c00000 */
.L_x_29:
[----:B------:R-:W2:Y:S01]  /*1cc0*/  LDG.E R0, desc[UR36][R16.64+0x3c] ;  /* 0x00003c2410007981 */ /* 0x000ea2000c1e1900 */
[----:B------:R-:W-:Y:S01]  /*1cd0*/  MOV R2, 0x1b0 ;  /* 0x000001b000027802 */ /* 0x000fe20000000f00 */
[----:B------:R-:W0:Y:S01]  /*1ce0*/  LDCU.64 UR4, c[0x4][0x1a0] ;  /* 0x01003400ff0477ac */ /* 0x000e220008000a00 */
[----:B------:R-:W-:Y:S01]  /*1cf0*/  VIADD R24, R23, 0x1 ;  /* 0x0000000117187836 */ /* 0x000fe20000000000 */
[----:B------:R-:W-:Y:S01]  /*1d00*/  MOV R7, R18 ;  /* 0x0000001200077202 */ /* 0x000fe20000000f00 */
        /* <DEDUP_REMOVED lines=8> */
.L_x_30:
        /* <DEDUP_REMOVED lines=33> */
.L_x_31:
        /* <DEDUP_REMOVED lines=13> */
.L_x_32:
        /* <DEDUP_REMOVED lines=33> */
.L_x_33:
        /* <DEDUP_REMOVED lines=13> */
.L_x_34:
        /* <DEDUP_REMOVED lines=33> */
.L_x_35:
[----:B------:R-:W-:Y:S01]  /*2560*/  IADD3 R16, P0, PT, R16, 0x80, RZ ;  /* 0x0000008010107810 */ /* 0x000fe20007f1e0ff */
[----:B------:R-:W-:-:S04]  /*2570*/  VIADD R23, R23, 0x4 ;  /* 0x0000000417177836 */ /* 0x000fc80000000000 */
[----:B------:R-:W-:-:S08]  /*2580*/  IMAD.X R17, RZ, RZ, R17, P0 ;  /* 0x000000ffff117224 */ /* 0x000fd000000e0611 */
.L_x_27:
[----:B------:R-:W-:-:S13]  /*2590*/  ISETP.NE.AND P0, PT, R22, RZ, PT ;  /* 0x000000ff1600720c */ /* 0x000fda0003f05270 */
[----:B------:R-:W-:Y:S05]  /*25a0*/  @!P0 EXIT ;  /* 0x000000000000894d */ /* 0x000fea0003800000 */
[----:B------:R-:W-:-:S13]  /*25b0*/  ISETP.NE.AND P0, PT, R22, 0x1, PT ;  /* 0x000000011600780c */ /* 0x000fda0003f05270 */
[----:B------:R-:W-:Y:S05]  /*25c0*/  @!P0 BRA `(.L_x_36) ;  /* 0x00000004007c8947 */ /* 0x000fea0003800000 */
[----:B------:R-:W2:Y:S01]  /*25d0*/  LDG.E R0, desc[UR36][R16.64+0x1c] ;  /* 0x00001c2410007981 */ /* 0x000ea2000c1e1900 */
[----:B------:R-:W-:Y:S01]  /*25e0*/  MOV R2, 0x1b0 ;  /* 0x000001b000027802 */ /* 0x000fe20000000f00 */
[----:B------:R-:W0:Y:S01]  /*25f0*/  LDCU.64 UR4, c[0x4][0x1a0] ;  /* 0x01003400ff0477ac */ /* 0x000e220008000a00 */
[----:B------:R-:W-:Y:S01]  /*2600*/  MOV R6, R19 ;  /* 0x0000001300067202 */ /* 0x000fe20000000f00 */
[----:B------:R-:W-:-:S03]  /*2610*/  IMAD.MOV.U32 R7, RZ, RZ, R18 ;  /* 0x000000ffff077224 */ /* 0x000fc600078e0012 */
[----:B------:R-:W1:Y:S01]  /*2620*/  LDC.64 R2, c[0x4][R2] ;  /* 0x0100000002027b82 */ /* 0x000e620000000a00 */
[----:B0-----:R-:W-:Y:S02]  /*2630*/  IMAD.U32 R4, RZ, RZ, UR4 ;  /* 0x00000004ff047e24 */ /* 0x001fe4000f8e00ff */
[----:B------:R-:W-:Y:S01]  /*2640*/  IMAD.U32 R5, RZ, RZ, UR5 ;  /* 0x00000005ff057e24 */ /* 0x000fe2000f8e00ff */
[----:B--2---:R-:W0:Y:S02]  /*2650*/  F2F.F64.F32 R8, R0 ;  /* 0x0000000000087310 */ /* 0x004e240000201800 */
[----:B01----:R0:W-:Y:S04]  /*2660*/  STL.64 [R1], R8 ;  /* 0x0000000801007387 */ /* 0x0031e80000100a00 */
[----:B------:R-:W-:-:S07]  /*2670*/  LEPC R20, `(.L_x_37) ;  /* 0x000000001014794e */ /* 0x000fce0000000000 */
[----:B0-----:R-:W-:Y:S05]  /*2680*/  CALL.ABS.NOINC R2 ;  /* 0x0000000002007343 */ /* 0x001fea0003c00000 */
.L_x_37:
[----:B------:R-:W0:Y:S01]  /*2690*/  LDC R7, c[0x0][0x388] ;  /* 0x0000e200ff077b82 */ /* 0x000e220000000800 */
[----:B------:R-:W-:Y:S02]  /*26a0*/  IABS R6, R23 ;  /* 0x0000001700067213 */ /* 0x000fe40000000000 */
[----:B------:R-:W-:Y:S02]  /*26b0*/  ISETP.GE.AND P1, PT, R23, RZ, PT ;  /* 0x000000ff1700720c */ /* 0x000fe40003f26270 */
[----:B0-----:R-:W-:Y:S02]  /*26c0*/  IABS R0, R7 ;  /* 0x0000000700007213 */ /* 0x001fe40000000000 */
[----:B------:R-:W-:Y:S02]  /*26d0*/  ISETP.NE.AND P2, PT, R7, RZ, PT ;  /* 0x000000ff0700720c */ /* 0x000fe40003f45270 */
[----:B------:R-:W0:Y:S08]  /*26e0*/  I2F.RP R4, R0 ;  /* 0x0000000000047306 */ /* 0x000e300000209400 */
[----:B0-----:R-:W0:Y:S02]  /*26f0*/  MUFU.RCP R4, R4 ;  /* 0x0000000400047308 */ /* 0x001e240000001000 */
[----:B0-----:R-:W-:-:S06]  /*2700*/  VIADD R2, R4, 0xffffffe ;  /* 0x0ffffffe04027836 */ /* 0x001fcc0000000000 */
[----:B------:R0:W1:Y:S02]  /*2710*/  F2I.FTZ.U32.TRUNC.NTZ R3, R2 ;  /* 0x0000000200037305 */ /* 0x000064000021f000 */
[----:B0-----:R-:W-:Y:S02]  /*2720*/  IMAD.MOV.U32 R2, RZ, RZ, RZ ;  /* 0x000000ffff027224 */ /* 0x001fe400078e00ff */
[----:B-1----:R-:W-:-:S04]  /*2730*/  IMAD.MOV R5, RZ, RZ, -R3 ;  /* 0x000000ffff057224 */ /* 0x002fc800078e0a03 */
[----:B------:R-:W-:-:S04]  /*2740*/  IMAD R5, R5, R0, RZ ;  /* 0x0000000005057224 */ /* 0x000fc800078e02ff */
[----:B------:R-:W-:Y:S01]  /*2750*/  IMAD.HI.U32 R5, R3, R5, R2 ;  /* 0x0000000503057227 */ /* 0x000fe200078e0002 */
[----:B------:R-:W-:-:S05]  /*2760*/  MOV R3, R6 ;  /* 0x0000000600037202 */ /* 0x000fca0000000f00 */
[----:B------:R-:W-:-:S04]  /*2770*/  IMAD.HI.U32 R5, R5, R3, RZ ;  /* 0x0000000305057227 */ /* 0x000fc800078e00ff */
[----:B------:R-:W-:-:S04]  /*2780*/  IMAD.MOV R5, RZ, RZ, -R5 ;  /* 0x000000ffff057224 */ /* 0x000fc800078e0a05 */
[----:B------:R-:W-:-:S05]  /*2790*/  IMAD R3, R0, R5, R3 ;  /* 0x0000000500037224 */ /* 0x000fca00078e0203 */
[----:B------:R-:W-:-:S13]  /*27a0*/  ISETP.GT.U32.AND P0, PT, R0, R3, PT ;  /* 0x000000030000720c */ /* 0x000fda0003f04070 */
[----:B------:R-:W-:-:S05]  /*27b0*/  @!P0 IMAD.IADD R3, R3, 0x1, -R0 ;  /* 0x0000000103038824 */ /* 0x000fca00078e0a00 */
[----:B------:R-:W-:-:S13]  /*27c0*/  ISETP.GT.U32.AND P0, PT, R0, R3, PT ;  /* 0x000000030000720c */ /* 0x000fda0003f04070 */
[----:B------:R-:W-:-:S04]  /*27d0*/  @!P0 IMAD.IADD R3, R3, 0x1, -R0 ;  /* 0x0000000103038824 */ /* 0x000fc800078e0a00 */
[----:B------:R-:W-:-:S05]  /*27e0*/  IMAD.MOV.U32 R0, RZ, RZ, R3 ;  /* 0x000000ffff007224 */ /* 0x000fca00078e0003 */
[----:B------:R-:W-:Y:S02]  /*27f0*/  @!P1 IADD3 R0, PT, PT, -R0, RZ, RZ ;  /* 0x000000ff00009210 */ /* 0x000fe40007ffe1ff */
[----:B------:R-:W-:-:S04]  /*2800*/  @!P2 LOP3.LUT R0, RZ, R7, RZ, 0x33, !PT ;  /* 0x00000007ff00a212 */ /* 0x000fc800078e33ff */
[----:B------:R-:W-:-:S13]  /*2810*/  ISETP.NE.AND P0, PT, R0, R25, PT ;  /* 0x000000190000720c */ /* 0x000fda0003f05270 */
[----:B------:R-:W-:Y:S05]  /*2820*/  @P0 BRA `(.L_x_38) ;  /* 0x0000000000200947 */ /* 0x000fea0003800000 */
[----:B------:R-:W-:Y:S01]  /*2830*/  MOV R0, 0x1b0 ;  /* 0x000001b000007802 */ /* 0x000fe20000000f00 */
[----:B------:R-:W0:Y:S01]  /*2840*/  LDCU.64 UR4, c[0x4][0x1a8] ;  /* 0x01003500ff0477ac */ /* 0x000e220008000a00 */
[----:B------:R-:W-:Y:S02]  /*2850*/  CS2R R6, SRZ ;  /* 0x0000000000067805 */ /* 0x000fe4000001ff00 */
[----:B------:R1:W2:Y:S01]  /*2860*/  LDC.64 R2, c[0x4][R0] ;  /* 0x0100000000027b82 */ /* 0x0002a20000000a00 */
[----:B0-----:R-:W-:Y:S02]  /*2870*/  IMAD.U32 R4, RZ, RZ, UR4 ;  /* 0x00000004ff047e24 */ /* 0x001fe4000f8e00ff */
[----:B-1----:R-:W-:-:S07]  /*2880*/  IMAD.U32 R5, RZ, RZ, UR5 ;  /* 0x00000005ff057e24 */ /* 0x002fce000f8e00ff */
[----:B------:R-:W-:-:S07]  /*2890*/  LEPC R20, `(.L_x_38) ;  /* 0x000000001014794e */ /* 0x000fce0000000000 */
[----:B--2---:R-:W-:Y:S05]  /*28a0*/  CALL.ABS.NOINC R2 ;  /* 0x0000000002007343 */ /* 0x004fea0003c00000 */
.L_x_38:
[----:B------:R-:W2:Y:S01]  /*28b0*/  LDG.E R0, desc[UR36][R16.64+0x3c] ;  /* 0x00003c2410007981 */ /* 0x000ea2000c1e1900 */
[----:B------:R-:W-:Y:S01]  /*28c0*/  MOV R2, 0x1b0 ;  /* 0x000001b000027802 */ /* 0x000fe20000000f00 */
[----:B------:R-:W0:Y:S01]  /*28d0*/  LDCU.64 UR4, c[0x4][0x1a0] ;  /* 0x01003400ff0477ac */ /* 0x000e220008000a00 */
[----:B------:R-:W-:Y:S01]  /*28e0*/  IADD3 R22, PT, PT, R23, 0x1, RZ ;  /* 0x0000000117167810 */ /* 0x000fe20007ffe0ff */
[----:B------:R-:W-:Y:S02]  /*28f0*/  IMAD.MOV.U32 R6, RZ, RZ, R19 ;  /* 0x000000ffff067224 */ /* 0x000fe400078e0013 */
[----:B------:R-:W-:Y:S01]  /*2900*/  IMAD.MOV.U32 R7, RZ, RZ, R18 ;  /* 0x000000ffff077224 */ /* 0x000fe200078e0012 */
[----:B------:R-:W1:Y:S01]  /*2910*/  LDC.64 R2, c[0x4][R2] ;  /* 0x0100000002027b82 */ /* 0x000e620000000a00 */
[----:B0-----:R-:W-:Y:S02]  /*2920*/  IMAD.U32 R4, RZ, RZ, UR4 ;  /* 0x00000004ff047e24 */ /* 0x001fe4000f8e00ff */
[----:B------:R-:W-:Y:S01]  /*2930*/  IMAD.U32 R5, RZ, RZ, UR5 ;  /* 0x00000005ff057e24 */ /* 0x000fe2000f8e00ff */
[----:B--2---:R-:W0:Y:S02]  /*2940*/  F2F.F64.F32 R8, R0 ;  /* 0x0000000000087310 */ /* 0x004e240000201800 */
[----:B01----:R0:W-:Y:S04]  /*2950*/  STL.64 [R1], R8 ;  /* 0x0000000801007387 */ /* 0x0031e80000100a00 */
[----:B------:R-:W-:-:S07]  /*2960*/  LEPC R20, `(.L_x_39) ;  /* 0x000000001014794e */ /* 0x000fce0000000000 */
[----:B0-----:R-:W-:Y:S05]  /*2970*/  CALL.ABS.NOINC R2 ;  /* 0x0000000002007343 */ /* 0x001fea0003c00000 */
.L_x_39:
[----:B------:R-:W0:Y:S01]  /*2980*/  LDC R8, c[0x0][0x388] ;  /* 0x0000e200ff087b82 */ /* 0x000e220000000800 */
[----:B------:R-:W-:Y:S01]  /*2990*/  HFMA2 R2, -RZ, RZ, 0, 0 ;  /* 0x00000000ff027431 */ /* 0x000fe200000001ff */
        /* <DEDUP_REMOVED lines=31> */
.L_x_40:
[----:B------:R-:W-:Y:S01]  /*2b90*/  IADD3 R16, P0, PT, R16, 0x40, RZ ;  /* 0x0000004010107810 */ /* 0x000fe20007f1e0ff */
[----:B------:R-:W-:-:S04]  /*2ba0*/  VIADD R23, R23, 0x2 ;  /* 0x0000000217177836 */ /* 0x000fc80000000000 */
[----:B------:R-:W-:-:S08]  /*2bb0*/  IMAD.X R17, RZ, RZ, R17, P0 ;  /* 0x000000ffff117224 */ /* 0x000fd000000e0611 */
.L_x_36:
[----:B------:R-:W-:-:S04]  /*2bc0*/  LOP3.LUT R26, R26, 0x1, RZ, 0xc0, !PT ;  /* 0x000000011a1a7812 */ /* 0x000fc800078ec0ff */
[----:B------:R-:W-:-:S13]  /*2bd0*/  ISETP.NE.U32.AND P0, PT, R26, 0x1, PT ;  /* 0x000000011a00780c */ /* 0x000fda0003f05070 */
[----:B------:R-:W-:Y:S05]  /*2be0*/  @P0 EXIT ;  /* 0x000000000000094d */ /* 0x000fea0003800000 */
[----:B------:R-:W2:Y:S01]  /*2bf0*/  LDG.E R16, desc[UR36][R16.64+0x1c] ;  /* 0x00001c2410107981 */ /* 0x000ea2000c1e1900 */
[----:B------:R-:W-:Y:S01]  /*2c00*/  MOV R0, 0x1b0 ;  /* 0x000001b000007802 */ /* 0x000fe20000000f00 */
[----:B------:R-:W0:Y:S01]  /*2c10*/  LDCU.64 UR4, c[0x4][0x1a0] ;  /* 0x01003400ff0477ac */ /* 0x000e220008000a00 */
[----:B------:R-:W-:Y:S02]  /*2c20*/  IMAD.MOV.U32 R6, RZ, RZ, R19 ;  /* 0x000000ffff067224 */ /* 0x000fe400078e0013 */
[----:B------:R1:W3:Y:S01]  /*2c30*/  LDC.64 R8, c[0x4][R0] ;  /* 0x0100000000087b82 */ /* 0x0002e20000000a00 */
[----:B------:R-:W-:Y:S01]  /*2c40*/  IMAD.MOV.U32 R7, RZ, RZ, R18 ;  /* 0x000000ffff077224 */ /* 0x000fe200078e0012 */
[----:B0-----:R-:W-:Y:S01]  /*2c50*/  MOV R4, UR4 ;  /* 0x0000000400047c02 */ /* 0x001fe20008000f00 */
[----:B------:R-:W-:Y:S01]  /*2c60*/  IMAD.U32 R5, RZ, RZ, UR5 ;  /* 0x00000005ff057e24 */ /* 0x000fe2000f8e00ff */
[----:B--2---:R-:W0:Y:S02]  /*2c70*/  F2F.F64.F32 R2, R16 ;  /* 0x0000001000027310 */ /* 0x004e240000201800 */
[----:B0--3--:R1:W-:Y:S04]  /*2c80*/  STL.64 [R1], R2 ;  /* 0x0000000201007387 */ /* 0x0093e80000100a00 */
[----:B------:R-:W-:-:S07]  /*2c90*/  LEPC R20, `(.L_x_41) ;  /* 0x000000001014794e */ /* 0x000fce0000000000 */
[----:B-1----:R-:W-:Y:S05]  /*2ca0*/  CALL.ABS.NOINC R8 ;  /* 0x0000000008007343 */ /* 0x002fea0003c00000 */
.L_x_41:
        /* <DEDUP_REMOVED lines=9> */
[----:B0-----:R-:W-:-:S05]  /*2d40*/  IADD3 R0, PT, PT, RZ, -R3, RZ ;  /* 0x80000003ff007210 */ /* 0x001fca0007ffe0ff */
        /* <DEDUP_REMOVED lines=10> */
[----:B------:R-:W-:-:S05]  /*2df0*/  @!P0 IADD3 R0, PT, PT, R0, -R5, RZ ;  /* 0x8000000500008210 */ /* 0x000fca0007ffe0ff */
[----:B------:R-:W-:Y:S01]  /*2e00*/  @!P1 IMAD.MOV R0, RZ, RZ, -R0 ;  /* 0x000000ffff009224 */ /* 0x000fe200078e0a00 */
[----:B------:R-:W-:-:S04]  /*2e10*/  @!P2 LOP3.LUT R0, RZ, R8, RZ, 0x33, !PT ;  /* 0x00000008ff00a212 */ /* 0x000fc800078e33ff */
[----:B------:R-:W-:-:S13]  /*2e20*/  ISETP.NE.AND P0, PT, R0, R25, PT ;  /* 0x000000190000720c */ /* 0x000fda0003f05270 */
[----:B------:R-:W-:Y:S05]  /*2e30*/  @P0 EXIT ;  /* 0x000000000000094d */ /* 0x000fea0003800000 */
        /* <DEDUP_REMOVED lines=8> */
.L_x_42:
[----:B------:R-:W-:Y:S05]  /*2ec0*/  EXIT ;  /* 0x000000000000794d */ /* 0x000fea0003800000 */
.L_x_43:
        /* <DEDUP_REMOVED lines=11> */
.L_x_111:


//--------------------- .text._Z5CycleiiiP6jointsj --------------------------
	.section	.text._Z5CycleiiiP6jointsj,"ax",@progbits
	.align	128
        .global         _Z5CycleiiiP6jointsj
        .type           _Z5CycleiiiP6jointsj,@function
        .size           _Z5CycleiiiP6jointsj,(.L_x_112 - _Z5CycleiiiP6jointsj)
        .other          _Z5CycleiiiP6jointsj,@"STO_CUDA_ENTRY STV_DEFAULT"
_Z5CycleiiiP6jointsj:
.text._Z5CycleiiiP6jointsj:
[----:B------:R-:W0:Y:S01]  /*0000*/  LDC R1, c[0x0][0x37c] ;  /* 0x0000df00ff017b82 */ /* 0x000e220000000800 */
[----:B------:R-:W1:Y:S01]  /*0010*/  S2R R11, SR_TID.X ;  /* 0x00000000000b7919 */ /* 0x000e620000002100 */
[----:B------:R-:W2:Y:S06]  /*0020*/  LDCU UR13, c[0x0][0x2fc] ;  /* 0x00005f80ff0d77ac */ /* 0x000eac0008000800 */
[----:B------:R-:W1:Y:S01]  /*0030*/  S2UR UR4, SR_CTAID.X ;  /* 0x00000000000479c3 */ /* 0x000e620000002500 */
[----:B0-----:R-:W-:Y:S01]  /*0040*/  VIADD R1, R1, 0xffffffc8 ;  /* 0xffffffc801017836 */ /* 0x001fe20000000000 */
[----:B------:R-:W0:Y:S06]  /*0050*/  LDCU.64 UR36, c[0x0][0x358] ;  /* 0x00006b00ff2477ac */ /* 0x000e2c0008000a00 */
[----:B------:R-:W1:Y:S02]  /*0060*/  LDC R0, c[0x0][0x360] ;  /* 0x0000d800ff007b82 */ /* 0x000e640000000800 */
[----:B-1----:R-:W-:Y:S01]  /*0070*/  IMAD R11, R0, UR4, R11 ;  /* 0x00000004000b7c24 */ /* 0x002fe2000f8e020b */
[----:B------:R-:W-:-:S06]  /*0080*/  CS2R R2, SR_CLOCKLO ;  /* 0x0000000000027805 */ /* 0x000fcc0000015000 */
[----:B------:R-:W-:Y:S01]  /*0090*/  LOP3.LUT R0, R2, 0xaad26b49, RZ, 0x3c, !PT ;  /* 0xaad26b4902007812 */ /* 0x000fe200078e3cff */
[----:B------:R-:W-:Y:S01]  /*00a0*/  BSSY.RECONVERGENT B0, `(.L_x_44) ;  /* 0x000025e000007945 */ /* 0x000fe20003800200 */
[----:B------:R-:W-:Y:S02]  /*00b0*/  LOP3.LUT R2, R3, 0xf7dcefdd, RZ, 0x3c, !PT ;  /* 0xf7dcefdd03027812 */ /* 0x000fe400078e3cff */
[----:B------:R-:W-:Y:S01]  /*00c0*/  ISETP.NE.AND P0, PT, R11, RZ, PT ;  /* 0x000000ff0b00720c */ /* 0x000fe20003f05270 */
[----:B------:R-:W-:Y:S02]  /*00d0*/  IMAD R0, R0, 0x4182bed5, RZ ;  /* 0x4182bed500007824 */ /* 0x000fe400078e02ff */
[----:B------:R-:W-:Y:S02]  /*00e0*/  IMAD R3, R2, -0x658354e5, RZ ;  /* 0x9a7cab1b02037824 */ /* 0x000fe400078e02ff */
[C---:B------:R-:W-:Y:S01]  /*00f0*/  VIADD R7, R0.reuse, 0x583f19 ;  /* 0x00583f1900077836 */ /* 0x040fe20000000000 */
[C---:B------:R-:W-:Y:S01]  /*0100*/  LOP3.LUT R4, R0.reuse, 0x159a55e5, RZ, 0x3c, !PT ;  /* 0x159a55e500047812 */ /* 0x040fe200078e3cff */
[----:B------:R-:W-:Y:S01]  /*0110*/  VIADD R5, R3, 0x1f123bb5 ;  /* 0x1f123bb503057836 */ /* 0x000fe20000000000 */
[----:B------:R-:W-:-:S02]  /*0120*/  IADD3 R2, PT, PT, R0, 0x64f0c9, R3 ;  /* 0x0064f0c900027810 */ /* 0x000fc40007ffe003 */
[----:B------:R-:W-:Y:S01]  /*0130*/  LOP3.LUT R6, R3, 0x5491333, RZ, 0x3c, !PT ;  /* 0x0549133303067812 */ /* 0x000fe200078e3cff */
[----:B------:R-:W-:Y:S01]  /*0140*/  VIADD R3, R0, 0x75bcd15 ;  /* 0x075bcd1500037836 */ /* 0x000fe20000000000 */
[----:B------:R1:W-:Y:S04]  /*0150*/  STL.64 [R1+0x8], R4 ;  /* 0x0000080401007387 */ /* 0x0003e80000100a00 */
[----:B------:R1:W-:Y:S04]  /*0160*/  STL.64 [R1], R2 ;  /* 0x0000000201007387 */ /* 0x0003e80000100a00 */
[----:B------:R1:W-:Y:S01]  /*0170*/  STL.64 [R1+0x10], R6 ;  /* 0x0000100601007387 */ /* 0x0003e20000100a00 */
[----:B0-2---:R-:W-:Y:S05]  /*0180*/  @!P0 BRA `(.L_x_45) ;  /* 0x00000024003c8947 */ /* 0x005fea0003800000 */
[----:B------:R-:W-:Y:S01]  /*0190*/  SHF.R.S32.HI R0, RZ, 0x1f, R11 ;  /* 0x0000001fff007819 */ /* 0x000fe2000001140b */
[----:B------:R-:W-:-:S07]  /*01a0*/  IMAD.MOV.U32 R10, RZ, RZ, RZ ;  /* 0x000000ffff0a7224 */ /* 0x000fce00078e00ff */
.L_x_54:
[----:B------:R-:W-:Y:S01]  /*01b0*/  LOP3.LUT R19, R11, 0x3, RZ, 0xc0, !PT ;  /* 0x000000030b137812 */ /* 0x000fe200078ec0ff */
[----:B------:R-:W-:Y:S03]  /*01c0*/  BSSY.RECONVERGENT B1, `(.L_x_46) ;  /* 0x0000245000017945 */ /* 0x000fe60003800200 */
[----:B------:R-:W-:-:S04]  /*01d0*/  ISETP.NE.U32.AND P0, PT, R19, RZ, PT ;  /* 0x000000ff1300720c */ /* 0x000fc80003f05070 */
[----:B------:R-:W-:-:S13]  /*01e0*/  ISETP.NE.AND.EX P0, PT, RZ, RZ, PT, P0 ;  /* 0x000000ffff00720c */ /* 0x000fda0003f05300 */
[----:B0-23--:R-:W-:Y:S05]  /*01f0*/  @!P0 BRA `(.L_x_47) ;  /* 0x0000002400048947 */ /* 0x00dfea0003800000 */
[----:B------:R-:W0:Y:S01]  /*0200*/  LDC.64 R8, c[0x4][RZ] ;  /* 0x01000000ff087b82 */ /* 0x000e220000000a00 */
[----:B------:R-:W-:Y:S01]  /*0210*/  IMAD.MOV.U32 R14, RZ, RZ, RZ ;  /* 0x000000ffff0e7224 */ /* 0x000fe200078e00ff */
[----:B-1----:R-:W-:Y:S02]  /*0220*/  CS2R R6, SRZ ;  /* 0x0000000000067805 */ /* 0x002fe4000001ff00 */
[----:B------:R-:W-:Y:S01]  /*0230*/  CS2R R4, SRZ ;  /* 0x0000000000047805 */ /* 0x000fe2000001ff00 */
[----:B------:R-:W-:Y:S02]  /*0240*/  IMAD.MOV.U32 R3, RZ, RZ, RZ ;  /* 0x000000ffff037224 */ /* 0x000fe400078e00ff */
[----:B0-----:R-:W-:-:S07]  /*0250*/  IMAD.WIDE.U32 R8, R10, 0xc80, R8 ;  /* 0x00000c800a087825 */ /* 0x001fce00078e0008 */
.L_x_49:
[----:B------:R-:W-:-:S06]  /*0260*/  IMAD R15, R14, 0x4, R1 ;  /* 0x000000040e0f7824 */ /* 0x000fcc00078e0201 */
[----:B------:R-:W5:Y:S01]  /*0270*/  LDL R15, [R15+0x4] ;  /* 0x000004000f0f7983 */ /* 0x000f620000100800 */
[----:B------:R-:W-:Y:S01]  /*0280*/  IMAD.SHL.U32 R16, R14, 0x20, RZ ;  /* 0x000000200e107824 */ /* 0x000fe200078e00ff */
[----:B------:R-:W-:-:S06]  /*0290*/  UMOV UR4, URZ ;  /* 0x000000ff00047c82 */ /* 0x000fcc0008000000 */
.L_x_48:
[----:B-----5:R-:W-:Y:S01]  /*02a0*/  SHF.R.U32.HI R26, RZ, UR4, R15 ;  /* 0x00000004ff1a7c19 */ /* 0x020fe2000801160f */
[----:B------:R-:W-:-:S03]  /*02b0*/  VIADD R12, R16, UR4 ;  /* 0x00000004100c7c36 */ /* 0x000fc60008000000 */
[----:B------:R-:W-:-:S04]  /*02c0*/  LOP3.LUT R13, R26, 0x1, RZ, 0xc0, !PT ;  /* 0x000000011a0d7812 */ /* 0x000fc800078ec0ff */
[----:B------:R-:W-:Y:S01]  /*02d0*/  ISETP.NE.U32.AND P0, PT, R13, 0x1, PT ;  /* 0x000000010d00780c */ /* 0x000fe20003f05070 */
[----:B------:R-:W-:-:S03]  /*02e0*/  IMAD R13, R12, 0x5, RZ ;  /* 0x000000050c0d7824 */ /* 0x000fc600078e02ff */
[----:B------:R-:W-:Y:S01]  /*02f0*/  R2P PR, R26, 0x7e ;  /* 0x0000007e1a007804 */ /* 0x000fe20000000000 */
[----:B------:R-:W-:-:S08]  /*0300*/  IMAD.WIDE.U32 R12, R13, 0x4, R8 ;  /* 0x000000040d0c7825 */ /* 0x000fd000078e0008 */
[----:B------:R-:W2:Y:S04]  /*0310*/  @!P0 LDG.E R22, desc[UR36][R12.64+0x10] ;  /* 0x000010240c168981 */ /* 0x000ea8000c1e1900 */
[----:B------:R-:W3:Y:S04]  /*0320*/  @P1 LDG.E R24, desc[UR36][R12.64+0x24] ;  /* 0x000024240c181981 */ /* 0x000ee8000c1e1900 */
[----:B------:R-:W4:Y:S04]  /*0330*/  @P2 LDG.E R28, desc[UR36][R12.64+0x38] ;  /* 0x000038240c1c2981 */ /* 0x000f28000c1e1900 */
[----:B------:R-:W4:Y:S04]  /*0340*/  @!P0 LDG.E R18, desc[UR36][R12.64] ;  /* 0x000000240c128981 */ /* 0x000f28000c1e1900 */
[----:B------:R-:W4:Y:S04]  /*0350*/  @!P0 LDG.E R17, desc[UR36][R12.64+0x4] ;  /* 0x000004240c118981 */ /* 0x000f28000c1e1900 */
[----:B------:R-:W4:Y:S04]  /*0360*/  @P3 LDG.E R30, desc[UR36][R12.64+0x4c] ;  /* 0x00004c240c1e3981 */ /* 0x000f28000c1e1900 */
[----:B------:R-:W4:Y:S04]  /*0370*/  @!P0 LDG.E R20, desc[UR36][R12.64+0x8] ;  /* 0x000008240c148981 */ /* 0x000f28000c1e1900 */
[----:B------:R-:W4:Y:S04]  /*0380*/  @!P0 LDG.E R21, desc[UR36][R12.64+0xc] ;  /* 0x00000c240c158981 */ /* 0x000f28000c1e1900 */
[----:B------:R-:W4:Y:S04]  /*0390*/  @P4 LDG.E R32, desc[UR36][R12.64+0x60] ;  /* 0x000060240c204981 */ /* 0x000f28000c1e1900 */
[----:B------:R-:W4:Y:S04]  /*03a0*/  @P5 LDG.E R34, desc[UR36][R12.64+0x74] ;  /* 0x000074240c225981 */ /* 0x000f28000c1e1900 */
[----:B------:R-:W4:Y:S04]  /*03b0*/  @P2 LDG.E R23, desc[UR36][R12.64+0x2c] ;  /* 0x00002c240c172981 */ /* 0x000f28000c1e1900 */
[----:B------:R-:W4:Y:S04]  /*03c0*/  @P2 LDG.E R25, desc[UR36][R12.64+0x34] ;  /* 0x000034240c192981 */ /* 0x000f28000c1e1900 */
[----:B------:R-:W4:Y:S04]  /*03d0*/  @P3 LDG.E R27, desc[UR36][R12.64+0x40] ;  /* 0x000040240c1b3981 */ /* 0x000f28000c1e1900 */
[----:B------:R-:W4:Y:S04]  /*03e0*/  @P3 LDG.E R29, desc[UR36][R12.64+0x48] ;  /* 0x000048240c1d3981 */ /* 0x000f28000c1e1900 */
[----:B------:R-:W4:Y:S01]  /*03f0*/  @P4 LDG.E R31, desc[UR36][R12.64+0x54] ;  /* 0x000054240c1f4981 */ /* 0x000f22000c1e1900 */
[----:B--2---:R-:W-:-:S03]  /*0400*/  @!P0 LOP3.LUT R7, R7, R22, RZ, 0x3c, !PT ;  /* 0x0000001607078212 */ /* 0x004fc600078e3cff */
[----:B------:R-:W2:Y:S01]  /*0410*/  @P2 LDG.E R22, desc[UR36][R12.64+0x28] ;  /* 0x000028240c162981 */ /* 0x000ea2000c1e1900 */
[----:B---3--:R-:W-:-:S03]  /*0420*/  @P1 LOP3.LUT R7, R7, R24, RZ, 0x3c, !PT ;  /* 0x0000001807071212 */ /* 0x008fc600078e3cff */
[----:B------:R-:W3:Y:S01]  /*0430*/  @P2 LDG.E R24, desc[UR36][R12.64+0x30] ;  /* 0x000030240c182981 */ /* 0x000ee2000c1e1900 */
[----:B----4-:R-:W-:-:S03]  /*0440*/  @P2 LOP3.LUT R7, R7, R28, RZ, 0x3c, !PT ;  /* 0x0000001c07072212 */ /* 0x010fc600078e3cff */
[----:B------:R-:W4:Y:S01]  /*0450*/  @P3 LDG.E R28, desc[UR36][R12.64+0x3c] ;  /* 0x00003c240c1c3981 */ /* 0x000f22000c1e1900 */
[----:B------:R-:W-:-:S03]  /*0460*/  @!P0 LOP3.LUT R3, R3, R18, RZ, 0x3c, !PT ;  /* 0x0000001203038212 */ /* 0x000fc600078e3cff */
[----:B------:R-:W2:Y:S01]  /*0470*/  @P1 LDG.E R18, desc[UR36][R12.64+0x14] ;  /* 0x000014240c121981 */ /* 0x000ea2000c1e1900 */
[----:B------:R-:W-:-:S03]  /*0480*/  @!P0 LOP3.LUT R4, R4, R17, RZ, 0x3c, !PT ;  /* 0x0000001104048212 */ /* 0x000fc600078e3cff */
[----:B------:R-:W3:Y:S01]  /*0490*/  @P1 LDG.E R17, desc[UR36][R12.64+0x18] ;  /* 0x000018240c111981 */ /* 0x000ee2000c1e1900 */
[----:B------:R-:W-:-:S03]  /*04a0*/  @P3 LOP3.LUT R7, R7, R30, RZ, 0x3c, !PT ;  /* 0x0000001e07073212 */ /* 0x000fc600078e3cff */
[----:B------:R-:W4:Y:S01]  /*04b0*/  @P3 LDG.E R30, desc[UR36][R12.64+0x44] ;  /* 0x000044240c1e3981 */ /* 0x000f22000c1e1900 */
[----:B------:R-:W-:-:S03]  /*04c0*/  @!P0 LOP3.LUT R5, R5, R20, RZ, 0x3c, !PT ;  /* 0x0000001405058212 */ /* 0x000fc600078e3cff */
[----:B------:R-:W4:Y:S01]  /*04d0*/  @P1 LDG.E R20, desc[UR36][R12.64+0x1c] ;  /* 0x00001c240c141981 */ /* 0x000f22000c1e1900 */
[----:B------:R-:W-:-:S03]  /*04e0*/  @!P0 LOP3.LUT R6, R6, R21, RZ, 0x3c, !PT ;  /* 0x0000001506068212 */ /* 0x000fc600078e3cff */
[----:B------:R-:W4:Y:S01]  /*04f0*/  @P1 LDG.E R21, desc[UR36][R12.64+0x20] ;  /* 0x000020240c151981 */ /* 0x000f22000c1e1900 */
[----:B------:R-:W-:-:S03]  /*0500*/  @P4 LOP3.LUT R7, R7, R32, RZ, 0x3c, !PT ;  /* 0x0000002007074212 */ /* 0x000fc600078e3cff */
[----:B------:R-:W4:Y:S01]  /*0510*/  @P4 LDG.E R32, desc[UR36][R12.64+0x50] ;  /* 0x000050240c204981 */ /* 0x000f22000c1e1900 */
[----:B------:R-:W-:-:S03]  /*0520*/  @P5 LOP3.LUT R7, R7, R34, RZ, 0x3c, !PT ;  /* 0x0000002207075212 */ /* 0x000fc600078e3cff */
[----:B------:R-:W4:Y:S01]  /*0530*/  @P6 LDG.E R34, desc[UR36][R12.64+0x88] ;  /* 0x000088240c226981 */ /* 0x000f22000c1e1900 */
[----:B------:R-:W-:Y:S02]  /*0540*/  LOP3.LUT P0, RZ, R26, 0x80, RZ, 0xc0, !PT ;  /* 0x000000801aff7812 */ /* 0x000fe4000780c0ff */
[----:B--2---:R-:W-:Y:S02]  /*0550*/  @P1 LOP3.LUT R3, R3, R18, RZ, 0x3c, !PT ;  /* 0x0000001203031212 */ /* 0x004fe400078e3cff */
[----:B------:R-:W2:Y:S01]  /*0560*/  @P4 LDG.E R18, desc[UR36][R12.64+0x58] ;  /* 0x000058240c124981 */ /* 0x000ea2000c1e1900 */
[----:B---3--:R-:W-:-:S03]  /*0570*/  @P1 LOP3.LUT R4, R4, R17, RZ, 0x3c, !PT ;  /* 0x0000001104041212 */ /* 0x008fc600078e3cff */
[----:B------:R-:W3:Y:S01]  /*0580*/  @P4 LDG.E R17, desc[UR36][R12.64+0x5c] ;  /* 0x00005c240c114981 */ /* 0x000ee2000c1e1900 */
[----:B------:R-:W-:Y:S02]  /*0590*/  @P2 LOP3.LUT R3, R3, R22, RZ, 0x3c, !PT ;  /* 0x0000001603032212 */ /* 0x000fe400078e3cff */
[----:B------:R-:W-:Y:S01]  /*05a0*/  @P2 LOP3.LUT R4, R4, R23, RZ, 0x3c, !PT ;  /* 0x0000001704042212 */ /* 0x000fe200078e3cff */
[----:B------:R-:W3:Y:S01]  /*05b0*/  @P5 LDG.E R22, desc[UR36][R12.64+0x6c] ;  /* 0x00006c240c165981 */ /* 0x000ee2000c1e1900 */
[----:B----4-:R-:W-:-:S03]  /*05c0*/  @P1 LOP3.LUT R5, R5, R20, RZ, 0x3c, !PT ;  /* 0x0000001405051212 */ /* 0x010fc600078e3cff */
[----:B------:R-:W4:Y:S01]  /*05d0*/  @P5 LDG.E R20, desc[UR36][R12.64+0x64] ;  /* 0x000064240c145981 */ /* 0x000f22000c1e1900 */
[----:B------:R-:W-:-:S03]  /*05e0*/  @P1 LOP3.LUT R6, R6, R21, RZ, 0x3c, !PT ;  /* 0x0000001506061212 */ /* 0x000fc600078e3cff */
[----:B------:R-:W4:Y:S01]  /*05f0*/  @P5 LDG.E R21, desc[UR36][R12.64+0x68] ;  /* 0x000068240c155981 */ /* 0x000f22000c1e1900 */
[----:B------:R-:W-:-:S03]  /*0600*/  @P2 LOP3.LUT R5, R5, R24, RZ, 0x3c, !PT ;  /* 0x0000001805052212 */ /* 0x000fc600078e3cff */
[----:B------:R-:W4:Y:S01]  /*0610*/  @P5 LDG.E R23, desc[UR36][R12.64+0x70] ;  /* 0x000070240c175981 */ /* 0x000f22000c1e1900 */
[----:B------:R-:W-:Y:S02]  /*0620*/  @P2 LOP3.LUT R6, R6, R25, RZ, 0x3c, !PT ;  /* 0x0000001906062212 */ /* 0x000fe400078e3cff */
[----:B------:R-:W-:Y:S01]  /*0630*/  @P3 LOP3.LUT R3, R3, R28, RZ, 0x3c, !PT ;  /* 0x0000001c03033212 */ /* 0x000fe200078e3cff */
[----:B------:R-:W4:Y:S01]  /*0640*/  @P6 LDG.E R24, desc[UR36][R12.64+0x78] ;  /* 0x000078240c186981 */ /* 0x000f22000c1e1900 */
[----:B------:R-:W-:-:S03]  /*0650*/  @P3 LOP3.LUT R4, R4, R27, RZ, 0x3c, !PT ;  /* 0x0000001b04043212 */ /* 0x000fc600078e3cff */
        /* <DEDUP_REMOVED lines=9> */
[----:B------:R-:W4:Y:S04]  /*06f0*/  @P0 LDG.E R29, desc[UR36][R12.64+0x90] ;  /* 0x000090240c1d0981 */ /* 0x000f28000c1e1900 */
[----:B------:R-:W4:Y:S04]  /*0700*/  @P0 LDG.E R32, desc[UR36][R12.64+0x94] ;  /* 0x000094240c200981 */ /* 0x000f28000c1e1900 */
[----:B------:R-:W4:Y:S04]  /*0710*/  @P0 LDG.E R31, desc[UR36][R12.64+0x98] ;  /* 0x000098240c1f0981 */ /* 0x000f28000c1e1900 */
[----:B------:R-:W4:Y:S01]  /*0720*/  @P0 LDG.E R34, desc[UR36][R12.64+0x9c] ;  /* 0x00009c240c220981 */ /* 0x000f22000c1e1900 */
[----:B--2---:R-:W-:-:S02]  /*0730*/  @P4 LOP3.LUT R5, R5, R18, RZ, 0x3c, !PT ;  /* 0x0000001205054212 */ /* 0x004fc400078e3cff */
[----:B---3--:R-:W-:Y:S02]  /*0740*/  @P4 LOP3.LUT R6, R6, R17, RZ, 0x3c, !PT ;  /* 0x0000001106064212 */ /* 0x008fe400078e3cff */
[----:B------:R-:W-:Y:S02]  /*0750*/  @P5 LOP3.LUT R5, R5, R22, RZ, 0x3c, !PT ;  /* 0x0000001605055212 */ /* 0x000fe400078e3cff */
[----:B----4-:R-:W-:Y:S02]  /*0760*/  @P5 LOP3.LUT R3, R3, R20, RZ, 0x3c, !PT ;  /* 0x0000001403035212 */ /* 0x010fe400078e3cff */
[----:B------:R-:W-:Y:S02]  /*0770*/  @P5 LOP3.LUT R4, R4, R21, RZ, 0x3c, !PT ;  /* 0x0000001504045212 */ /* 0x000fe400078e3cff */
[----:B------:R-:W-:Y:S02]  /*0780*/  @P5 LOP3.LUT R6, R6, R23, RZ, 0x3c, !PT ;  /* 0x0000001706065212 */ /* 0x000fe400078e3cff */
[----:B------:R-:W-:-:S02]  /*0790*/  @P6 LOP3.LUT R3, R3, R24, RZ, 0x3c, !PT ;  /* 0x0000001803036212 */ /* 0x000fc400078e3cff */
[----:B------:R-:W-:Y:S02]  /*07a0*/  @P6 LOP3.LUT R4, R4, R25, RZ, 0x3c, !PT ;  /* 0x0000001904046212 */ /* 0x000fe400078e3cff */
[----:B------:R-:W-:Y:S02]  /*07b0*/  @P6 LOP3.LUT R5, R5, R28, RZ, 0x3c, !PT ;  /* 0x0000001c05056212 */ /* 0x000fe400078e3cff */
[----:B------:R-:W-:Y:S02]  /*07c0*/  @P6 LOP3.LUT R6, R6, R27, RZ, 0x3c, !PT ;  /* 0x0000001b06066212 */ /* 0x000fe400078e3cff */
[----:B------:R-:W-:Y:S02]  /*07d0*/  @P0 LOP3.LUT R3, R3, R30, RZ, 0x3c, !PT ;  /* 0x0000001e03030212 */ /* 0x000fe400078e3cff */
[----:B------:R-:W-:Y:S02]  /*07e0*/  @P0 LOP3.LUT R4, R4, R29, RZ, 0x3c, !PT ;  /* 0x0000001d04040212 */ /* 0x000fe400078e3cff */
[----:B------:R-:W-:-:S02]  /*07f0*/  @P0 LOP3.LUT R5, R5, R32, RZ, 0x3c, !PT ;  /* 0x0000002005050212 */ /* 0x000fc400078e3cff */
[----:B------:R-:W-:Y:S02]  /*0800*/  @P0 LOP3.LUT R6, R6, R31, RZ, 0x3c, !PT ;  /* 0x0000001f06060212 */ /* 0x000fe400078e3cff */
[----:B------:R-:W-:Y:S02]  /*0810*/  @P0 LOP3.LUT R7, R7, R34, RZ, 0x3c, !PT ;  /* 0x0000002207070212 */ /* 0x000fe400078e3cff */
[----:B------:R-:W-:-:S13]  /*0820*/  R2P PR, R26.B1, 0x7f ;  /* 0x0000007f1a007804 */ /* 0x000fda0000001000 */
[----:B------:R-:W2:Y:S04]  /*0830*/  @P0 LDG.E R20, desc[UR36][R12.64+0xa0] ;  /* 0x0000a0240c140981 */ /* 0x000ea8000c1e1900 */
[----:B------:R-:W3:Y:S04]  /*0840*/  @P0 LDG.E R21, desc[UR36][R12.64+0xa4] ;  /* 0x0000a4240c150981 */ /* 0x000ee8000c1e1900 */
[----:B------:R-:W4:Y:S04]  /*0850*/  @P0 LDG.E R23, desc[UR36][R12.64+0xac] ;  /* 0x0000ac240c170981 */ /* 0x000f28000c1e1900 */
        /* <DEDUP_REMOVED lines=11> */
[----:B------:R-:W4:Y:S01]  /*0910*/  @P4 LDG.E R36, desc[UR36][R12.64+0xf0] ;  /* 0x0000f0240c244981 */ /* 0x000f22000c1e1900 */
[----:B--2---:R-:W-:-:S03]  /*0920*/  @P0 LOP3.LUT R3, R3, R20, RZ, 0x3c, !PT ;  /* 0x0000001403030212 */ /* 0x004fc600078e3cff */
[----:B------:R-:W2:Y:S01]  /*0930*/  @P1 LDG.E R20, desc[UR36][R12.64+0xbc] ;  /* 0x0000bc240c141981 */ /* 0x000ea2000c1e1900 */
[----:B---3--:R-:W-:-:S03]  /*0940*/  @P0 LOP3.LUT R4, R4, R21, RZ, 0x3c, !PT ;  /* 0x0000001504040212 */ /* 0x008fc600078e3cff */
[----:B------:R-:W3:Y:S01]  /*0950*/  @P1 LDG.E R21, desc[UR36][R12.64+0xc0] ;  /* 0x0000c0240c151981 */ /* 0x000ee2000c1e1900 */
[----:B----4-:R-:W-:-:S03]  /*0960*/  @P0 LOP3.LUT R6, R6, R23, RZ, 0x3c, !PT ;  /* 0x0000001706060212 */ /* 0x010fc600078e3cff */
[----:B------:R-:W4:Y:S01]  /*0970*/  @P2 LDG.E R23, desc[UR36][R12.64+0xcc] ;  /* 0x0000cc240c172981 */ /* 0x000f22000c1e1900 */
[----:B------:R-:W-:-:S03]  /*0980*/  @P0 LOP3.LUT R5, R5, R22, RZ, 0x3c, !PT ;  /* 0x0000001605050212 */ /* 0x000fc600078e3cff */
[----:B------:R-:W4:Y:S01]  /*0990*/  @P1 LDG.E R22, desc[UR36][R12.64+0xc4] ;  /* 0x0000c4240c161981 */ /* 0x000f22000c1e1900 */
[----:B------:R-:W-:Y:S02]  /*09a0*/  @P0 LOP3.LUT R7, R7, R24, RZ, 0x3c, !PT ;  /* 0x0000001807070212 */ /* 0x000fe400078e3cff */
[----:B------:R-:W-:Y:S01]  /*09b0*/  LOP3.LUT P0, RZ, R26, 0x8000, RZ, 0xc0, !PT ;  /* 0x000080001aff7812 */ /* 0x000fe2000780c0ff */
[----:B------:R-:W4:Y:S01]  /*09c0*/  @P2 LDG.E R24, desc[UR36][R12.64+0xc8] ;  /* 0x0000c8240c182981 */ /* 0x000f22000c1e1900 */
[----:B------:R-:W-:-:S03]  /*09d0*/  @P1 LOP3.LUT R4, R4, R17, RZ, 0x3c, !PT ;  /* 0x0000001104041212 */ /* 0x000fc600078e3cff */
[----:B------:R-:W4:Y:S01]  /*09e0*/  @P2 LDG.E R26, desc[UR36][R12.64+0xd0] ;  /* 0x0000d0240c1a2981 */ /* 0x000f22000c1e1900 */
[----:B------:R-:W-:-:S03]  /*09f0*/  @P1 LOP3.LUT R3, R3, R18, RZ, 0x3c, !PT ;  /* 0x0000001203031212 */ /* 0x000fc600078e3cff */
[----:B------:R-:W4:Y:S04]  /*0a00*/  @P4 LDG.E R17, desc[UR36][R12.64+0xf4] ;  /* 0x0000f4240c114981 */ /* 0x000f28000c1e1900 */
[----:B------:R-:W4:Y:S04]  /*0a10*/  @P4 LDG.E R18, desc[UR36][R12.64+0xf8] ;  /* 0x0000f8240c124981 */ /* 0x000f28000c1e1900 */
[----:B------:R-:W4:Y:S01]  /*0a20*/  @P0 LDG.E R31, desc[UR36][R12.64+0x138] ;  /* 0x000138240c1f0981 */ /* 0x000f22000c1e1900 */
[----:B--2---:R-:W-:-:S03]  /*0a30*/  @P1 LOP3.LUT R5, R5, R20, RZ, 0x3c, !PT ;  /* 0x0000001405051212 */ /* 0x004fc600078e3cff */
[----:B------:R-:W2:Y:S01]  /*0a40*/  @P4 LDG.E R20, desc[UR36][R12.64+0x100] ;  /* 0x000100240c144981 */ /* 0x000ea2000c1e1900 */
[----:B---3--:R-:W-:-:S03]  /*0a50*/  @P1 LOP3.LUT R6, R6, R21, RZ, 0x3c, !PT ;  /* 0x0000001506061212 */ /* 0x008fc600078e3cff */
[----:B------:R-:W3:Y:S01]  /*0a60*/  @P4 LDG.E R21, desc[UR36][R12.64+0xfc] ;  /* 0x0000fc240c154981 */ /* 0x000ee2000c1e1900 */
[----:B----4-:R-:W-:Y:S02]  /*0a70*/  @P2 LOP3.LUT R4, R4, R23, RZ, 0x3c, !PT ;  /* 0x0000001704042212 */ /* 0x010fe400078e3cff */
[----:B------:R-:W-:Y:S01]  /*0a80*/  @P2 LOP3.LUT R6, R6, R25, RZ, 0x3c, !PT ;  /* 0x0000001906062212 */ /* 0x000fe200078e3cff */
        /* <DEDUP_REMOVED lines=22> */
[----:B------:R-:W4:Y:S04]  /*0bf0*/  @P0 LDG.E R34, desc[UR36][R12.64+0x12c] ;  /* 0x00012c240c220981 */ /* 0x000f28000c1e1900 */
[----:B------:R-:W4:Y:S04]  /*0c00*/  @P0 LDG.E R29, desc[UR36][R12.64+0x130] ;  /* 0x000130240c1d0981 */ /* 0x000f28000c1e1900 */
[----:B------:R-:W4:Y:S04]  /*0c10*/  @P0 LDG.E R18, desc[UR36][R12.64+0x134] ;  /* 0x000134240c120981 */ /* 0x000f28000c1e1900 */
[----:B------:R-:W4:Y:S01]  /*0c20*/  @P0 LDG.E R36, desc[UR36][R12.64+0x13c] ;  /* 0x00013c240c240981 */ /* 0x000f22000c1e1900 */
[----:B------:R-:W-:-:S04]  /*0c30*/  UIADD3 UR4, UPT, UPT, UR4, 0x10, URZ ;  /* 0x0000001004047890 */ /* 0x000fc8000fffe0ff */
[----:B------:R-:W-:Y:S01]  /*0c40*/  UISETP.NE.AND UP0, UPT, UR4, 0x20, UPT ;  /* 0x000000200400788c */ /* 0x000fe2000bf05270 */
[----:B--2---:R-:W-:Y:S02]  /*0c50*/  @P4 LOP3.LUT R7, R7, R20, RZ, 0x3c, !PT ;  /* 0x0000001407074212 */ /* 0x004fe400078e3cff */
[----:B---3--:R-:W-:Y:S02]  /*0c60*/  @P4 LOP3.LUT R6, R6, R21, RZ, 0x3c, !PT ;  /* 0x0000001506064212 */ /* 0x008fe400078e3cff */
        /* <DEDUP_REMOVED lines=12> */
[----:B------:R-:W-:Y:S02]  /*0d30*/  @P0 LOP3.LUT R4, R4, R29, RZ, 0x3c, !PT ;  /* 0x0000001d04040212 */ /* 0x000fe400078e3cff */
[----:B------:R-:W-:Y:S02]  /*0d40*/  @P0 LOP3.LUT R5, R5, R18, RZ, 0x3c, !PT ;  /* 0x0000001205050212 */ /* 0x000fe400078e3cff */
[----:B------:R-:W-:Y:S01]  /*0d50*/  @P0 LOP3.LUT R7, R7, R36, RZ, 0x3c, !PT ;  /* 0x0000002407070212 */ /* 0x000fe200078e3cff */
[----:B------:R-:W-:Y:S06]  /*0d60*/  BRA.U UP0, `(.L_x_48) ;  /* 0xfffffff5004c7547 */ /* 0x000fec000b83ffff */
[----:B------:R-:W-:-:S05]  /*0d70*/  VIADD R14, R14, 0x1 ;  /* 0x000000010e0e7836 */ /* 0x000fca0000000000 */
[----:B------:R-:W-:-:S13]  /*0d80*/  ISETP.NE.AND P0, PT, R14, 0x5, PT ;  /* 0x000000050e00780c */ /* 0x000fda0003f05270 */
[----:B------:R-:W-:Y:S05]  /*0d90*/  @P0 BRA `(.L_x_49) ;  /* 0xfffffff400300947 */ /* 0x000fea000383ffff */
[----:B------:R0:W-:Y:S01]  /*0da0*/  STL [R1+0x4], R3 ;  /* 0x0000040301007387 */ /* 0x0001e20000100800 */
[----:B------:R-:W-:-:S03]  /*0db0*/  ISETP.NE.U32.AND P0, PT, R19, 0x1, PT ;  /* 0x000000011300780c */ /* 0x000fc60003f05070 */
[----:B------:R0:W-:Y:S01]  /*0dc0*/  STL.64 [R1+0x8], R4 ;  /* 0x0000080401007387 */ /* 0x0001e20000100a00 */
[----:B------:R-:W-:-:S03]  /*0dd0*/  ISETP.NE.AND.EX P0, PT, RZ, RZ, PT, P0 ;  /* 0x000000ffff00720c */ /* 0x000fc60003f05300 */
[----:B------:R0:W-:Y:S10]  /*0de0*/  STL.64 [R1+0x10], R6 ;  /* 0x0000100601007387 */ /* 0x0001f40000100a00 */
[----:B------:R-:W-:Y:S05]  /*0df0*/  @!P0 BRA `(.L_x_47) ;  /* 0x0000001800048947 */ /* 0x000fea0003800000 */
[----:B------:R-:W-:Y:S01]  /*0e00*/  UMOV UR4, URZ ;  /* 0x000000ff00047c82 */ /* 0x000fe20008000000 */
[----:B------:R-:W-:Y:S01]  /*0e10*/  UMOV UR5, URZ ;  /* 0x000000ff00057c82 */ /* 0x000fe20008000000 */
[----:B------:R-:W-:Y:S02]  /*0e20*/  IMAD.MOV.U32 R14, RZ, RZ, RZ ;  /* 0x000000ffff0e7224 */ /* 0x000fe400078e00ff */
[----:B0-----:R-:W-:Y:S02]  /*0e30*/  IMAD.MOV.U32 R3, RZ, RZ, RZ ;  /* 0x000000ffff037224 */ /* 0x001fe400078e00ff */
[----:B------:R-:W-:Y:S02]  /*0e40*/  IMAD.U32 R7, RZ, RZ, UR4 ;  /* 0x00000004ff077e24 */ /* 0x000fe4000f8e00ff */
[----:B------:R-:W-:Y:S02]  /*0e50*/  IMAD.U32 R6, RZ, RZ, UR5 ;  /* 0x00000005ff067e24 */ /* 0x000fe4000f8e00ff */
[----:B------:R-:W-:-:S02]  /*0e60*/  IMAD.U32 R5, RZ, RZ, UR4 ;  /* 0x00000004ff057e24 */ /* 0x000fc4000f8e00ff */
[----:B------:R-:W-:-:S07]  /*0e70*/  IMAD.U32 R4, RZ, RZ, UR5 ;  /* 0x00000005ff047e24 */ /* 0x000fce000f8e00ff */
.L_x_51:
[----:B------:R-:W-:-:S06]  /*0e80*/  IMAD R15, R14, 0x4, R1 ;  /* 0x000000040e0f7824 */ /* 0x000fcc00078e0201 */
[----:B------:R-:W5:Y:S01]  /*0e90*/  LDL R15, [R15+0x4] ;  /* 0x000004000f0f7983 */ /* 0x000f620000100800 */
[----:B------:R-:W-:Y:S01]  /*0ea0*/  IMAD.SHL.U32 R16, R14, 0x20, RZ ;  /* 0x000000200e107824 */ /* 0x000fe200078e00ff */
[----:B------:R-:W-:-:S06]  /*0eb0*/  UMOV UR4, URZ ;  /* 0x000000ff00047c82 */ /* 0x000fcc0008000000 */
.L_x_50:
        /* <DEDUP_REMOVED lines=181> */
[----:B------:R-:W-:Y:S05]  /*1a10*/  @P0 BRA `(.L_x_47) ;  /* 0x0000000800fc0947 */ /* 0x000fea0003800000 */
[----:B------:R-:W-:Y:S01]  /*1a20*/  UMOV UR4, URZ ;  /* 0x000000ff00047c82 */ /* 0x000fe20008000000 */
[----:B------:R-:W-:Y:S01]  /*1a30*/  UMOV UR5, URZ ;  /* 0x000000ff00057c82 */ /* 0x000fe20008000000 */
[----:B------:R-:W-:Y:S02]  /*1a40*/  IMAD.MOV.U32 R14, RZ, RZ, RZ ;  /* 0x000000ffff0e7224 */ /* 0x000fe400078e00ff */
[----:B--2---:R-:W-:Y:S02]  /*1a50*/  IMAD.MOV.U32 R3, RZ, RZ, RZ ;  /* 0x000000ffff037224 */ /* 0x004fe400078e00ff */
[----:B------:R-:W-:Y:S02]  /*1a60*/  IMAD.U32 R7, RZ, RZ, UR4 ;  /* 0x00000004ff077e24 */ /* 0x000fe4000f8e00ff */
[----:B------:R-:W-:Y:S02]  /*1a70*/  IMAD.U32 R6, RZ, RZ, UR5 ;  /* 0x00000005ff067e24 */ /* 0x000fe4000f8e00ff */
[----:B------:R-:W-:-:S02]  /*1a80*/  IMAD.U32 R5, RZ, RZ, UR4 ;  /* 0x00000004ff057e24 */ /* 0x000fc4000f8e00ff */
[----:B------:R-:W-:-:S07]  /*1a90*/  IMAD.U32 R4, RZ, RZ, UR5 ;  /* 0x00000005ff047e24 */ /* 0x000fce000f8e00ff */
.L_x_53:
[----:B------:R-:W-:-:S06]  /*1aa0*/  IMAD R15, R14, 0x4, R1 ;  /* 0x000000040e0f7824 */ /* 0x000fcc00078e0201 */
[----:B------:R-:W5:Y:S01]  /*1ab0*/  LDL R15, [R15+0x4] ;  /* 0x000004000f0f7983 */ /* 0x000f620000100800 */
[----:B------:R-:W-:Y:S01]  /*1ac0*/  IMAD.SHL.U32 R16, R14, 0x20, RZ ;  /* 0x000000200e107824 */ /* 0x000fe200078e00ff */
[----:B------:R-:W-:-:S06]  /*1ad0*/  UMOV UR4, URZ ;  /* 0x000000ff00047c82 */ /* 0x000fcc0008000000 */
.L_x_52:
        /* <DEDUP_REMOVED lines=27> */
[----:B----4-:R-:W-:-:S03]  /*1c90*/  @!P0 LOP3.LUT R3, R3, R18, RZ, 0x3c, !PT ;  /* 0x0000001203038212 */ /* 0x010fc600078e3cff */
[----:B------:R-:W4:Y:S01]  /*1ca0*/  @!P0 LDG.E R18, desc[UR36][R12.64+0x8] ;  /* 0x000008240c128981 */ /* 0x000f22000c1e1900 */
[----:B------:R-:W-:-:S03]  /*1cb0*/  @!P0 LOP3.LUT R4, R4, R17, RZ, 0x3c, !PT ;  /* 0x0000001104048212 */ /* 0x000fc600078e3cff */
[----:B------:R-:W3:Y:S01]  /*1cc0*/  @!P0 LDG.E R17, desc[UR36][R12.64+0xc] ;  /* 0x00000c240c118981 */ /* 0x000ee2000c1e1900 */
[----:B------:R-:W-:-:S03]  /*1cd0*/  @P2 LOP3.LUT R7, R7, R24, RZ, 0x3c, !PT ;  /* 0x0000001807072212 */ /* 0x000fc600078e3cff */
[----:B------:R-:W3:Y:S01]  /*1ce0*/  @P2 LDG.E R24, desc[UR36][R12.64+0x28] ;  /* 0x000028240c182981 */ /* 0x000ee2000c1e1900 */
        /* <DEDUP_REMOVED lines=12> */
[----:B--2---:R-:W-:-:S03]  /*1db0*/  @P1 LOP3.LUT R3, R3, R20, RZ, 0x3c, !PT ;  /* 0x0000001403031212 */ /* 0x004fc600078e3cff */
[----:B------:R-:W2:Y:S01]  /*1dc0*/  @P5 LDG.E R20, desc[UR36][R12.64+0x64] ;  /* 0x000064240c145981 */ /* 0x000ea2000c1e1900 */
[----:B----4-:R-:W-:-:S03]  /*1dd0*/  @!P0 LOP3.LUT R5, R5, R18, RZ, 0x3c, !PT ;  /* 0x0000001205058212 */ /* 0x010fc600078e3cff */
[----:B------:R-:W4:Y:S01]  /*1de0*/  @P4 LDG.E R18, desc[UR36][R12.64+0x58] ;  /* 0x000058240c124981 */ /* 0x000f22000c1e1900 */
[----:B---3--:R-:W-:Y:S02]  /*1df0*/  @!P0 LOP3.LUT R6, R6, R17, RZ, 0x3c, !PT ;  /* 0x0000001106068212 */ /* 0x008fe400078e3cff */
[----:B------:R-:W-:Y:S01]  /*1e00*/  LOP3.LUT P0, RZ, R27, 0x80, RZ, 0xc0, !PT ;  /* 0x000000801bff7812 */ /* 0x000fe2000780c0ff */
[----:B------:R-:W3:Y:S01]  /*1e10*/  @P4 LDG.E R17, desc[UR36][R12.64+0x54] ;  /* 0x000054240c114981 */ /* 0x000ee2000c1e1900 */
[----:B------:R-:W-:Y:S02]  /*1e20*/  @P1 LOP3.LUT R5, R5, R22, RZ, 0x3c, !PT ;  /* 0x0000001605051212 */ /* 0x000fe400078e3cff */
[----:B------:R-:W-:Y:S01]  /*1e30*/  @P1 LOP3.LUT R6, R6, R21, RZ, 0x3c, !PT ;  /* 0x0000001506061212 */ /* 0x000fe200078e3cff */
[----:B------:R-:W3:Y:S01]  /*1e40*/  @P5 LDG.E R22, desc[UR36][R12.64+0x6c] ;  /* 0x00006c240c165981 */ /* 0x000ee2000c1e1900 */
[----:B------:R-:W-:-:S03]  /*1e50*/  @P2 LOP3.LUT R3, R3, R24, RZ, 0x3c, !PT ;  /* 0x0000001803032212 */ /* 0x000fc600078e3cff */
[----:B------:R-:W3:Y:S01]  /*1e60*/  @P5 LDG.E R21, desc[UR36][R12.64+0x68] ;  /* 0x000068240c155981 */ /* 0x000ee2000c1e1900 */
[----:B------:R-:W-:Y:S02]  /*1e70*/  @P2 LOP3.LUT R5, R5, R26, RZ, 0x3c, !PT ;  /* 0x0000001a05052212 */ /* 0x000fe400078e3cff */
[----:B------:R-:W-:Y:S01]  /*1e80*/  @P2 LOP3.LUT R6, R6, R25, RZ, 0x3c, !PT ;  /* 0x0000001906062212 */ /* 0x000fe200078e3cff */
[----:B------:R-:W3:Y:S01]  /*1e90*/  @P6 LDG.E R24, desc[UR36][R12.64+0x78] ;  /* 0x000078240c186981 */ /* 0x000ee2000c1e1900 */
[----:B------:R-:W-:-:S03]  /*1ea0*/  @P3 LOP3.LUT R3, R3, R28, RZ, 0x3c, !PT ;  /* 0x0000001c03033212 */ /* 0x000fc600078e3cff */
[----:B------:R-:W3:Y:S01]  /*1eb0*/  @P6 LDG.E R25, desc[UR36][R12.64+0x7c] ;  /* 0x00007c240c196981 */ /* 0x000ee2000c1e1900 */
[----:B------:R-:W-:-:S03]  /*1ec0*/  @P3 LOP3.LUT R5, R5, R30, RZ, 0x3c, !PT ;  /* 0x0000001e05053212 */ /* 0x000fc600078e3cff */
[----:B------:R-:W3:Y:S01]  /*1ed0*/  @P6 LDG.E R26, desc[UR36][R12.64+0x80] ;  /* 0x000080240c1a6981 */ /* 0x000ee2000c1e1900 */
[----:B------:R-:W-:Y:S02]  /*1ee0*/  @P3 LOP3.LUT R6, R6, R31, RZ, 0x3c, !PT ;  /* 0x0000001f06063212 */ /* 0x000fe400078e3cff */
[----:B------:R-:W-:Y:S01]  /*1ef0*/  @P4 LOP3.LUT R3, R3, R32, RZ, 0x3c, !PT ;  /* 0x0000002003034212 */ /* 0x000fe200078e3cff */
[----:B------:R-:W3:Y:S04]  /*1f00*/  @P0 LDG.E R28, desc[UR36][R12.64+0x8c] ;  /* 0x00008c240c1c0981 */ /* 0x000ee8000c1e1900 */
[----:B------:R-:W3:Y:S04]  /*1f10*/  @P0 LDG.E R31, desc[UR36][R12.64+0x90] ;  /* 0x000090240c1f0981 */ /* 0x000ee8000c1e1900 */
[----:B------:R-:W3:Y:S04]  /*1f20*/  @P0 LDG.E R30, desc[UR36][R12.64+0x94] ;  /* 0x000094240c1e0981 */ /* 0x000ee8000c1e1900 */
[----:B------:R-:W3:Y:S04]  /*1f30*/  @P0 LDG.E R33, desc[UR36][R12.64+0x98] ;  /* 0x000098240c210981 */ /* 0x000ee8000c1e1900 */
[----:B------:R-:W3:Y:S01]  /*1f40*/  @P0 LDG.E R32, desc[UR36][R12.64+0x9c] ;  /* 0x00009c240c200981 */ /* 0x000ee2000c1e1900 */
[----:B------:R-:W-:-:S04]  /*1f50*/  @P4 LOP3.LUT R6, R6, R19, RZ, 0x3c, !PT ;  /* 0x0000001306064212 */ /* 0x000fc800078e3cff */
[----:B------:R-:W-:Y:S02]  /*1f60*/  @P5 LOP3.LUT R6, R6, R23, RZ, 0x3c, !PT ;  /* 0x0000001706065212 */ /* 0x000fe400078e3cff */
[----:B------:R-:W-:Y:S02]  /*1f70*/  @P6 LOP3.LUT R7, R7, R34, RZ, 0x3c, !PT ;  /* 0x0000002207076212 */ /* 0x000fe400078e3cff */
[----:B------:R-:W-:Y:S02]  /*1f80*/  @P6 LOP3.LUT R6, R6, R29, RZ, 0x3c, !PT ;  /* 0x0000001d06066212 */ /* 0x000fe400078e3cff */
[----:B--2---:R-:W-:Y:S02]  /*1f90*/  @P5 LOP3.LUT R3, R3, R20, RZ, 0x3c, !PT ;  /* 0x0000001403035212 */ /* 0x004fe400078e3cff */
[----:B----4-:R-:W-:Y:S02]  /*1fa0*/  @P4 LOP3.LUT R5, R5, R18, RZ, 0x3c, !PT ;  /* 0x0000001205054212 */ /* 0x010fe400078e3cff */
[----:B---3--:R-:W-:-:S02]  /*1fb0*/  @P4 LOP3.LUT R4, R4, R17, RZ, 0x3c, !PT ;  /* 0x0000001104044212 */ /* 0x008fc400078e3cff */
        /* <DEDUP_REMOVED lines=36> */
[----:B------:R-:W-:-:S03]  /*2200*/  @P0 LOP3.LUT R4, R4, R17, RZ, 0x3c, !PT ;  /* 0x0000001104040212 */ /* 0x000fc600078e3cff */
[----:B------:R-:W4:Y:S01]  /*2210*/  @P4 LDG.E R17, desc[UR36][R12.64+0xf4] ;  /* 0x0000f4240c114981 */ /* 0x000f22000c1e1900 */
[----:B------:R-:W-:-:S03]  /*2220*/  LOP3.LUT P0, RZ, R27, 0x8000, RZ, 0xc0, !PT ;  /* 0x000080001bff7812 */ /* 0x000fc6000780c0ff */
        /* <DEDUP_REMOVED lines=13> */
[----:B--2---:R-:W-:-:S03]  /*2300*/  @P1 LOP3.LUT R3, R3, R20, RZ, 0x3c, !PT ;  /* 0x0000001403031212 */ /* 0x004fc600078e3cff */
[----:B------:R-:W2:Y:S01]  /*2310*/  @P4 LDG.E R20, desc[UR36][R12.64+0xf8] ;  /* 0x0000f8240c144981 */ /* 0x000ea2000c1e1900 */
[----:B---3--:R-:W-:Y:S02]  /*2320*/  @P1 LOP3.LUT R5, R5, R22, RZ, 0x3c, !PT ;  /* 0x0000001605051212 */ /* 0x008fe400078e3cff */
[----:B------:R-:W-:Y:S01]  /*2330*/  @P2 LOP3.LUT R3, R3, R26, RZ, 0x3c, !PT ;  /* 0x0000001a03032212 */ /* 0x000fe200078e3cff */
[----:B------:R-:W3:Y:S01]  /*2340*/  @P4 LDG.E R22, desc[UR36][R12.64+0x100] ;  /* 0x000100240c164981 */ /* 0x000ee2000c1e1900 */
[----:B----4-:R-:W-:-:S03]  /*2350*/  @P1 LOP3.LUT R4, R4, R19, RZ, 0x3c, !PT ;  /* 0x0000001304041212 */ /* 0x010fc600078e3cff */
        /* <DEDUP_REMOVED lines=15> */
[----:B------:R-:W4:Y:S01]  /*2450*/  @P0 LDG.E R29, desc[UR36][R12.64+0x138] ;  /* 0x000138240c1d0981 */ /* 0x000f22000c1e1900 */
[----:B------:R-:W-:Y:S01]  /*2460*/  UIADD3 UR4, UPT, UPT, UR4, 0x10, URZ ;  /* 0x0000001004047890 */ /* 0x000fe2000fffe0ff */
[----:B------:R-:W-:-:S03]  /*2470*/  @P5 LOP3.LUT R3, R3, R24, RZ, 0x3c, !PT ;  /* 0x0000001803035212 */ /* 0x000fc600078e3cff */
[----:B------:R-:W-:Y:S01]  /*2480*/  UISETP.NE.AND UP0, UPT, UR4, 0x20, UPT ;  /* 0x000000200400788c */ /* 0x000fe2000bf05270 */
[----:B------:R-:W-:Y:S02]  /*2490*/  @P5 LOP3.LUT R4, R4, R21, RZ, 0x3c, !PT ;  /* 0x0000001504045212 */ /* 0x000fe400078e3cff */
[----:B------:R-:W-:Y:S02]  /*24a0*/  @P6 LOP3.LUT R3, R3, R30, RZ, 0x3c, !PT ;  /* 0x0000001e03036212 */ /* 0x000fe400078e3cff */
[----:B------:R-:W-:Y:S02]  /*24b0*/  @P6 LOP3.LUT R4, R4, R25, RZ, 0x3c, !PT ;  /* 0x0000001904046212 */ /* 0x000fe400078e3cff */
[----:B--2---:R-:W-:Y:S02]  /*24c0*/  @P4 LOP3.LUT R5, R5, R20, RZ, 0x3c, !PT ;  /* 0x0000001405054212 */ /* 0x004fe400078e3cff */
[----:B---3--:R-:W-:Y:S02]  /*24d0*/  @P4 LOP3.LUT R7, R7, R22, RZ, 0x3c, !PT ;  /* 0x0000001607074212 */ /* 0x008fe400078e3cff */
[----:B----4-:R-:W-:-:S02]  /*24e0*/  @P4 LOP3.LUT R6, R6, R19, RZ, 0x3c, !PT ;  /* 0x0000001306064212 */ /* 0x010fc400078e3cff */
        /* <DEDUP_REMOVED lines=15> */
[----:B------:R3:W-:Y:S04]  /*25e0*/  STL [R1+0x4], R3 ;  /* 0x0000040301007387 */ /* 0x0007e80000100800 */
[----:B------:R3:W-:Y:S04]  /*25f0*/  STL.64 [R1+0x8], R4 ;  /* 0x0000080401007387 */ /* 0x0007e80000100a00 */
[----:B------:R3:W-:Y:S02]  /*2600*/  STL.64 [R1+0x10], R6 ;  /* 0x0000100601007387 */ /* 0x0007e40000100a00 */
.L_x_47:
[----:B------:R-:W-:Y:S05]  /*2610*/  BSYNC.RECONVERGENT B1 ;  /* 0x0000000000017941 */ /* 0x000fea0003800200 */
.L_x_46:
[C---:B------:R-:W-:Y:S01]  /*2620*/  ISETP.GT.U32.AND P0, PT, R11.reuse, 0x3, PT ;  /* 0x000000030b00780c */ /* 0x040fe20003f04070 */
[----:B------:R-:W-:Y:S01]  /*2630*/  VIADD R10, R10, 0x1 ;  /* 0x000000010a0a7836 */ /* 0x000fe20000000000 */
[--C-:B------:R-:W-:Y:S02]  /*2640*/  SHF.R.U64 R11, R11, 0x2, R0.reuse ;  /* 0x000000020b0b7819 */ /* 0x100fe40000001200 */
[----:B------:R-:W-:Y:S02]  /*2650*/  ISETP.GT.U32.AND.EX P0, PT, R0, RZ, PT, P0 ;  /* 0x000000ff0000720c */ /* 0x000fe40003f04100 */
[----:B------:R-:W-:-:S11]  /*2660*/  SHF.R.U32.HI R0, RZ, 0x2, R0 ;  /* 0x00000002ff007819 */ /* 0x000fd60000011600 */
[----:B------:R-:W-:Y:S05]  /*2670*/  @P0 BRA `(.L_x_54) ;  /* 0xffffffd800cc0947 */ /* 0x000fea000383ffff */
.L_x_45:
[----:B------:R-:W-:Y:S05]  /*2680*/  BSYNC.RECONVERGENT B0 ;  /* 0x0000000000007941 */ /* 0x000fea0003800200 */
.L_x_44:
[----:B------:R-:W4:Y:S01]  /*2690*/  LDC R9, c[0x0][0x380] ;  /* 0x0000e000ff097b82 */ /* 0x000f220000000800 */
[----:B------:R0:W-:Y:S04]  /*26a0*/  STL.64 [R1+0x18], RZ ;  /* 0x000018ff01007387 */ /* 0x0001e80000100a00 */
[----:B------:R0:W-:Y:S04]  /*26b0*/  STL [R1+0x20], RZ ;  /* 0x000020ff01007387 */ /* 0x0001e80000100800 */
[----:B------:R0:W-:Y:S01]  /*26c0*/  STL.64 [R1+0x28], RZ ;  /* 0x000028ff01007387 */ /* 0x0001e20000100a00 */
[----:B----4-:R-:W-:-:S13]  /*26d0*/  ISETP.GE.AND P0, PT, R9, 0x1, PT ;  /* 0x000000010900780c */ /* 0x010fda0003f06270 */
[----:B0-----:R-:W-:Y:S05]  /*26e0*/  @!P0 BRA `(.L_x_55) ;  /* 0x0000001400048947 */ /* 0x001fea0003800000 */
[----:B------:R-:W0:Y:S02]  /*26f0*/  LDCU UR9, c[0x0][0x384] ;  /* 0x00007080ff0977ac */ /* 0x000e240008000800 */
[----:B0-----:R-:W-:-:S09]  /*2700*/  UISETP.GE.AND UP0, UPT, UR9, 0x1, UPT ;  /* 0x000000010900788c */ /* 0x001fd2000bf06270 */
[----:B------:R-:W-:Y:S05]  /*2710*/  BRA.U !UP0, `(.L_x_56) ;  /* 0x00000011081c7547 */ /* 0x000fea000b800000 */
[----:B------:R-:W-:Y:S01]  /*2720*/  IMAD.SHL.U32 R0, R9, 0x10, RZ ;  /* 0x0000001009007824 */ /* 0x000fe200078e00ff */
[----:B------:R-:W-:Y:S01]  /*2730*/  ULOP3.LUT UR11, UR9, 0xf, URZ, 0xc0, !UPT ;  /* 0x0000000f090b7892 */ /* 0x000fe2000f8ec0ff */
[----:B------:R-:W-:Y:S01]  /*2740*/  IMAD.MOV.U32 R8, RZ, RZ, R2 ;  /* 0x000000ffff087224 */ /* 0x000fe200078e0002 */
[----:B------:R-:W-:Y:S02]  /*2750*/  ULOP3.LUT UR12, UR9, 0x7, URZ, 0xc0, !UPT ;  /* 0x00000007090c7892 */ /* 0x000fe4000f8ec0ff */
[----:B------:R-:W-:Y:S02]  /*2760*/  ULOP3.LUT UR8, UR9, 0x7ffffff0, URZ, 0xc0, !UPT ;  /* 0x7ffffff009087892 */ /* 0x000fe4000f8ec0ff */
[----:B------:R-:W-:Y:S01]  /*2770*/  ULOP3.LUT UR9, UR9, 0x3, URZ, 0xc0, !UPT ;  /* 0x0000000309097892 */ /* 0x000fe2000f8ec0ff */
[----:B------:R-:W-:-:S11]  /*2780*/  UMOV UR4, URZ ;  /* 0x000000ff00047c82 */ /* 0x000fd60008000000 */
.L_x_67:
[----:B------:R-:W-:Y:S01]  /*2790*/  SHF.R.U32.HI R10, RZ, 0x2, R3 ;  /* 0x00000002ff0a7819 */ /* 0x000fe20000011603 */
[----:B0-----:R-:W0:Y:S01]  /*27a0*/  LDCU UR5, c[0x0][0x384] ;  /* 0x00007080ff0577ac */ /* 0x001e220008000800 */
[----:B------:R-:W-:Y:S02]  /*27b0*/  VIADD R8, R8, 0x587c5 ;  /* 0x000587c508087836 */ /* 0x000fe40000000000 */
[----:B------:R-:W-:Y:S01]  /*27c0*/  LOP3.LUT R10, R10, R3, RZ, 0x3c, !PT ;  /* 0x000000030a0a7212 */ /* 0x000fe200078e3cff */
[----:B-123--:R-:W-:Y:S02]  /*27d0*/  IMAD.SHL.U32 R3, R7, 0x10, RZ ;  /* 0x0000001007037824 */ /* 0x00efe400078e00ff */
[----:B------:R-:W-:Y:S02]  /*27e0*/  IMAD.MOV.U32 R22, RZ, RZ, RZ ;  /* 0x000000ffff167224 */ /* 0x000fe400078e00ff */
[----:B------:R-:W-:-:S05]  /*27f0*/  IMAD.SHL.U32 R9, R10, 0x2, RZ ;  /* 0x000000020a097824 */ /* 0x000fca00078e00ff */
[----:B------:R-:W-:-:S04]  /*2800*/  LOP3.LUT R10, R10, R9, R3, 0x96, !PT ;  /* 0x000000090a0a7212 */ /* 0x000fc800078e9603 */
[----:B------:R-:W-:Y:S01]  /*2810*/  LOP3.LUT R9, R10, R7, RZ, 0x3c, !PT ;  /* 0x000000070a097212 */ /* 0x000fe200078e3cff */
[----:B0-----:R-:W-:Y:S01]  /*2820*/  UISETP.GE.U32.AND UP0, UPT, UR5, 0x10, UPT ;  /* 0x000000100500788c */ /* 0x001fe2000bf06070 */
[----:B------:R-:W-:Y:S02]  /*2830*/  IMAD.MOV.U32 R10, RZ, RZ, 0x2f800000 ;  /* 0x2f800000ff0a7424 */ /* 0x000fe400078e00ff */
[----:B------:R-:W-:Y:S01]  /*2840*/  UMOV UR5, URZ ;  /* 0x000000ff00057c82 */ /* 0x000fe20008000000 */
[----:B------:R-:W-:-:S05]  /*2850*/  IMAD.IADD R3, R9, 0x1, R8 ;  /* 0x0000000109037824 */ /* 0x000fca00078e0208 */
[----:B------:R-:W-:-:S05]  /*2860*/  I2FP.F32.U32 R3, R3 ;  /* 0x0000000300037245 */ /* 0x000fca0000201000 */
[----:B------:R-:W-:Y:S01]  /*2870*/  FFMA R10, R3, R10, 1.1641532182693481445e-10 ;  /* 0x2f000000030a7423 */ /* 0x000fe2000000000a */
[----:B------:R-:W-:Y:S02]  /*2880*/  IMAD.MOV.U32 R3, RZ, RZ, R4 ;  /* 0x000000ffff037224 */ /* 0x000fe400078e0004 */
[----:B------:R-:W-:Y:S02]  /*2890*/  IMAD.MOV.U32 R4, RZ, RZ, R5 ;  /* 0x000000ffff047224 */ /* 0x000fe400078e0005 */
[----:B------:R-:W-:Y:S02]  /*28a0*/  IMAD.MOV.U32 R5, RZ, RZ, R6 ;  /* 0x000000ffff057224 */ /* 0x000fe400078e0006 */
[----:B------:R-:W-:Y:S02]  /*28b0*/  IMAD.MOV.U32 R6, RZ, RZ, R7 ;  /* 0x000000ffff067224 */ /* 0x000fe400078e0007 */
[----:B------:R-:W-:Y:S01]  /*28c0*/  IMAD.MOV.U32 R7, RZ, RZ, R9 ;  /* 0x000000ffff077224 */ /* 0x000fe200078e0009 */
[----:B------:R-:W-:Y:S06]  /*28d0*/  BRA.U !UP0, `(.L_x_57) ;  /* 0x0000000508947547 */ /* 0x000fec000b800000 */
[----:B------:R-:W0:Y:S01]  /*28e0*/  LDC.64 R24, c[0x0][0x390] ;  /* 0x0000e400ff187b82 */ /* 0x000e220000000a00 */
[----:B------:R-:W-:Y:S01]  /*28f0*/  IMAD.U32 R13, RZ, RZ, UR4 ;  /* 0x00000004ff0d7e24 */ /* 0x000fe2000f8e00ff */
[----:B------:R-:W-:Y:S01]  /*2900*/  UIADD3 UR5, UPT, UPT, -UR8, URZ, URZ ;  /* 0x000000ff08057290 */ /* 0x000fe2000fffe1ff */
[----:B------:R-:W-:Y:S02]  /*2910*/  IMAD.MOV.U32 R14, RZ, RZ, 0x6 ;  /* 0x00000006ff0e7424 */ /* 0x000fe400078e00ff */
[----:B------:R-:W-:Y:S02]  /*2920*/  IMAD.MOV.U32 R16, RZ, RZ, 0x7 ;  /* 0x00000007ff107424 */ /* 0x000fe400078e00ff */
[----:B------:R-:W-:Y:S01]  /*2930*/  IMAD.MOV.U32 R18, RZ, RZ, 0x9 ;  /* 0x00000009ff127424 */ /* 0x000fe200078e00ff */
[----:B------:R-:W1:Y:S01]  /*2940*/  LDC R19, c[0x0][0x380] ;  /* 0x0000e000ff137b82 */ /* 0x000e620000000800 */
[----:B------:R-:W-:Y:S02]  /*2950*/  IMAD.MOV.U32 R9, RZ, RZ, 0xf ;  /* 0x0000000fff097424 */ /* 0x000fe400078e00ff */
[----:B------:R-:W-:-:S02]  /*2960*/  IMAD.MOV.U32 R20, RZ, RZ, 0x3 ;  /* 0x00000003ff147424 */ /* 0x000fc400078e00ff */
[----:B------:R-:W-:Y:S02]  /*2970*/  IMAD.MOV.U32 R28, RZ, RZ, 0xa ;  /* 0x0000000aff1c7424 */ /* 0x000fe400078e00ff */
[----:B------:R-:W-:Y:S02]  /*2980*/  IMAD.MOV.U32 R30, RZ, RZ, 0xb ;  /* 0x0000000bff1e7424 */ /* 0x000fe400078e00ff */
[----:B------:R-:W-:Y:S02]  /*2990*/  IMAD.MOV.U32 R32, RZ, RZ, 0xc ;  /* 0x0000000cff207424 */ /* 0x000fe400078e00ff */
[----:B------:R-:W-:Y:S02]  /*29a0*/  IMAD.MOV.U32 R34, RZ, RZ, 0xd ;  /* 0x0000000dff227424 */ /* 0x000fe400078e00ff */
[----:B------:R-:W-:Y:S02]  /*29b0*/  IMAD.MOV.U32 R36, RZ, RZ, 0xe ;  /* 0x0000000eff247424 */ /* 0x000fe400078e00ff */
[----:B------:R-:W-:-:S02]  /*29c0*/  IMAD.MOV.U32 R22, RZ, RZ, RZ ;  /* 0x000000ffff167224 */ /* 0x000fc400078e00ff */
[----:B0-----:R-:W-:-:S03]  /*29d0*/  IMAD.WIDE.U32 R12, R13, 0x20, R24 ;  /* 0x000000200d0c7825 */ /* 0x001fc600078e0018 */
[----:B------:R-:W-:Y:S01]  /*29e0*/  IADD3 R26, P0, PT, R12, 0x1c, RZ ;  /* 0x0000001c0c1a7810 */ /* 0x000fe20007f1e0ff */
[----:B------:R-:W-:Y:S02]  /*29f0*/  IMAD.MOV.U32 R12, RZ, RZ, 0x5 ;  /* 0x00000005ff0c7424 */ /* 0x000fe400078e00ff */
[C---:B-1----:R-:W-:Y:S02]  /*2a00*/  IMAD R15, R19.reuse, R14, UR4 ;  /* 0x00000004130f7e24 */ /* 0x042fe4000f8e020e */
[C---:B------:R-:W-:Y:S02]  /*2a10*/  IMAD R17, R19.reuse, R16, UR4 ;  /* 0x0000000413117e24 */ /* 0x040fe4000f8e0210 */
[----:B------:R-:W-:Y:S01]  /*2a20*/  IMAD.X R27, RZ, RZ, R13, P0 ;  /* 0x000000ffff1b7224 */ /* 0x000fe200000e060d */
[C---:B------:R-:W-:Y:S01]  /*2a30*/  LEA R13, R19.reuse, UR4, 0x2 ;  /* 0x00000004130d7c11 */ /* 0x040fe2000f8e10ff */
[C---:B------:R-:W-:Y:S02]  /*2a40*/  IMAD R11, R19.reuse, R12, UR4 ;  /* 0x00000004130b7e24 */ /* 0x040fe4000f8e020c */
[C---:B------:R-:W-:Y:S01]  /*2a50*/  IMAD R16, R19.reuse, R18, UR4 ;  /* 0x0000000413107e24 */ /* 0x040fe2000f8e0212 */
[C---:B------:R-:W-:Y:S01]  /*2a60*/  LEA R18, R19.reuse, UR4, 0x1 ;  /* 0x0000000413127c11 */ /* 0x040fe2000f8e08ff */
[----:B------:R-:W-:-:S02]  /*2a70*/  IMAD R14, R19, R9, UR4 ;  /* 0x00000004130e7e24 */ /* 0x000fc4000f8e0209 */
[C---:B------:R-:W-:Y:S02]  /*2a80*/  IMAD R20, R19.reuse, R20, UR4 ;  /* 0x0000000413147e24 */ /* 0x040fe4000f8e0214 */
[C---:B------:R-:W-:Y:S02]  /*2a90*/  IMAD R21, R19.reuse, R28, UR4 ;  /* 0x0000000413157e24 */ /* 0x040fe4000f8e021c */
[C---:B------:R-:W-:Y:S02]  /*2aa0*/  IMAD R23, R19.reuse, R30, UR4 ;  /* 0x0000000413177e24 */ /* 0x040fe4000f8e021e */
[C---:B------:R-:W-:Y:S02]  /*2ab0*/  IMAD R35, R19.reuse, R32, UR4 ;  /* 0x0000000413237e24 */ /* 0x040fe4000f8e0220 */
[C---:B------:R-:W-:Y:S02]  /*2ac0*/  IMAD R37, R19.reuse, R34, UR4 ;  /* 0x0000000413257e24 */ /* 0x040fe4000f8e0222 */
[----:B------:R-:W-:-:S02]  /*2ad0*/  IMAD R12, R19, R36, UR4 ;  /* 0x00000004130c7e24 */ /* 0x000fc4000f8e0224 */
[C---:B------:R-:W-:Y:S01]  /*2ae0*/  VIADD R9, R19.reuse, UR4 ;  /* 0x0000000413097c36 */ /* 0x040fe20008000000 */
[----:B------:R-:W-:-:S07]  /*2af0*/  LEA R19, R19, UR4, 0x3 ;  /* 0x0000000413137c11 */ /* 0x000fce000f8e18ff */
.L_x_58:
[--C-:B------:R-:W-:Y:S01]  /*2b00*/  IMAD.WIDE.U32 R32, R9, 0x20, R24.reuse ;  /* 0x0000002009207825 */ /* 0x100fe200078e0018 */
[----:B------:R-:W2:Y:S03]  /*2b10*/  LDG.E R31, desc[UR36][R26.64] ;  /* 0x000000241a1f7981 */ /* 0x000ea6000c1e1900 */
[--C-:B------:R-:W-:Y:S02]  /*2b20*/  IMAD.WIDE.U32 R28, R18, 0x20, R24.reuse ;  /* 0x00000020121c7825 */ /* 0x100fe400078e0018 */
[----:B------:R-:W3:Y:S04]  /*2b30*/  LDG.E R32, desc[UR36][R32.64+0x1c] ;  /* 0x00001c2420207981 */ /* 0x000ee8000c1e1900 */
[----:B------:R0:W4:Y:S02]  /*2b40*/  LDG.E R30, desc[UR36][R28.64+0x1c] ;  /* 0x00001c241c1e7981 */ /* 0x000124000c1e1900 */
[----:B0-----:R-:W-:-:S05]  /*2b50*/  IMAD.WIDE.U32 R28, R20, 0x20, R24 ;  /* 0x00000020141c7825 */ /* 0x001fca00078e0018 */
[----:B------:R0:W5:Y:S02]  /*2b60*/  LDG.E R34, desc[UR36][R28.64+0x1c] ;  /* 0x00001c241c227981 */ /* 0x000164000c1e1900 */
[----:B0-----:R-:W-:-:S06]  /*2b70*/  IMAD.WIDE.U32 R28, R17, 0x20, R24 ;  /* 0x00000020111c7825 */ /* 0x001fcc00078e0018 */
[----:B------:R-:W5:Y:S01]  /*2b80*/  LDG.E R29, desc[UR36][R28.64+0x1c] ;  /* 0x00001c241c1d7981 */ /* 0x000f62000c1e1900 */
[----:B--2---:R-:W-:-:S04]  /*2b90*/  FADD R31, R31, R22 ;  /* 0x000000161f1f7221 */ /* 0x004fc80000000000 */
[----:B---3--:R-:W-:-:S04]  /*2ba0*/  FADD R31, R31, R32 ;  /* 0x000000201f1f7221 */ /* 0x008fc80000000000 */
[----:B----4-:R-:W-:Y:S01]  /*2bb0*/  FADD R22, R31, R30 ;  /* 0x0000001e1f167221 */ /* 0x010fe20000000000 */
[----:B------:R-:W-:-:S04]  /*2bc0*/  IMAD.WIDE.U32 R30, R13, 0x20, R24 ;  /* 0x000000200d1e7825 */ /* 0x000fc800078e0018 */
[----:B------:R-:W-:Y:S02]  /*2bd0*/  IMAD.WIDE.U32 R32, R11, 0x20, R24 ;  /* 0x000000200b207825 */ /* 0x000fe400078e0018 */
[----:B------:R-:W2:Y:S02]  /*2be0*/  LDG.E R31, desc[UR36][R30.64+0x1c] ;  /* 0x00001c241e1f7981 */ /* 0x000ea4000c1e1900 */
[----:B-----5:R-:W-:Y:S02]  /*2bf0*/  FADD R22, R22, R34 ;  /* 0x0000002216167221 */ /* 0x020fe40000000000 */
[----:B------:R0:W3:Y:S02]  /*2c00*/  LDG.E R34, desc[UR36][R32.64+0x1c] ;  /* 0x00001c2420227981 */ /* 0x0000e4000c1e1900 */
[----:B0-----:R-:W-:-:S05]  /*2c10*/  IMAD.WIDE.U32 R32, R15, 0x20, R24 ;  /* 0x000000200f207825 */ /* 0x001fca00078e0018 */
[----:B------:R0:W4:Y:S02]  /*2c20*/  LDG.E R36, desc[UR36][R32.64+0x1c] ;  /* 0x00001c2420247981 */ /* 0x000124000c1e1900 */
[----:B0-----:R-:W-:-:S06]  /*2c30*/  IMAD.WIDE.U32 R32, R21, 0x20, R24 ;  /* 0x0000002015207825 */ /* 0x001fcc00078e0018 */
[----:B------:R-:W5:Y:S01]  /*2c40*/  LDG.E R33, desc[UR36][R32.64+0x1c] ;  /* 0x00001c2420217981 */ /* 0x000f62000c1e1900 */
[----:B--2---:R-:W-:-:S04]  /*2c50*/  FADD R22, R22, R31 ;  /* 0x0000001f16167221 */ /* 0x004fc80000000000 */
[----:B---3--:R-:W-:Y:S01]  /*2c60*/  FADD R22, R22, R34 ;  /* 0x0000002216167221 */ /* 0x008fe20000000000 */
[----:B------:R-:W-:-:S04]  /*2c70*/  IMAD.WIDE.U32 R30, R16, 0x20, R24 ;  /* 0x00000020101e7825 */ /* 0x000fc800078e0018 */
[----:B----4-:R-:W-:Y:S02]  /*2c80*/  FADD R22, R22, R36 ;  /* 0x0000002416167221 */ /* 0x010fe40000000000 */
[----:B------:R0:W2:Y:S02]  /*2c90*/  LDG.E R36, desc[UR36][R30.64+0x1c] ;  /* 0x00001c241e247981 */ /* 0x0000a4000c1e1900 */
[----:B------:R-:W-:Y:S01]  /*2ca0*/  FADD R22, R22, R29 ;  /* 0x0000001d16167221 */ /* 0x000fe20000000000 */
[----:B------:R-:W-:-:S05]  /*2cb0*/  IMAD.WIDE.U32 R28, R19, 0x20, R24 ;  /* 0x00000020131c7825 */ /* 0x000fca00078e0018 */
[----:B------:R1:W3:Y:S01]  /*2cc0*/  LDG.E R34, desc[UR36][R28.64+0x1c] ;  /* 0x00001c241c227981 */ /* 0x0002e2000c1e1900 */
[----:B0-----:R-:W-:-:S06]  /*2cd0*/  IMAD.WIDE.U32 R30, R23, 0x20, R24 ;  /* 0x00000020171e7825 */ /* 0x001fcc00078e0018 */
[----:B------:R-:W4:Y:S01]  /*2ce0*/  LDG.E R31, desc[UR36][R30.64+0x1c] ;  /* 0x00001c241e1f7981 */ /* 0x000f22000c1e1900 */
[----:B-1----:R-:W-:-:S04]  /*2cf0*/  IMAD.WIDE.U32 R28, R37, 0x20, R24 ;  /* 0x00000020251c7825 */ /* 0x002fc800078e0018 */
[----:B---3--:R-:W-:-:S04]  /*2d00*/  FADD R22, R22, R34 ;  /* 0x0000002216167221 */ /* 0x008fc80000000000 */
[----:B--2---:R-:W-:-:S04]  /*2d10*/  FADD R22, R22, R36 ;  /* 0x0000002416167221 */ /* 0x004fc80000000000 */
[----:B-----5:R-:W-:Y:S01]  /*2d20*/  FADD R22, R22, R33 ;  /* 0x0000002116167221 */ /* 0x020fe20000000000 */
[----:B------:R-:W-:-:S05]  /*2d30*/  IMAD.WIDE.U32 R32, R35, 0x20, R24 ;  /* 0x0000002023207825 */ /* 0x000fca00078e0018 */
[----:B------:R-:W2:Y:S01]  /*2d40*/  LDG.E R34, desc[UR36][R32.64+0x1c] ;  /* 0x00001c2420227981 */ /* 0x000ea2000c1e1900 */
[----:B----4-:R-:W-:Y:S01]  /*2d50*/  FADD R22, R22, R31 ;  /* 0x0000001f16167221 */ /* 0x010fe20000000000 */
[----:B------:R-:W-:-:S06]  /*2d60*/  IMAD.WIDE.U32 R30, R14, 0x20, R24 ;  /* 0x000000200e1e7825 */ /* 0x000fcc00078e0018 */
[----:B------:R-:W3:Y:S04]  /*2d70*/  LDG.E R30, desc[UR36][R30.64+0x1c] ;  /* 0x00001c241e1e7981 */ /* 0x000ee8000c1e1900 */
[----:B------:R0:W4:Y:S02]  /*2d80*/  LDG.E R32, desc[UR36][R28.64+0x1c] ;  /* 0x00001c241c207981 */ /* 0x000124000c1e1900 */
[----:B0-----:R-:W-:-:S05]  /*2d90*/  IMAD.WIDE.U32 R28, R12, 0x20, R24 ;  /* 0x000000200c1c7825 */ /* 0x001fca00078e0018 */
[----:B------:R-:W5:Y:S01]  /*2da0*/  LDG.E R36, desc[UR36][R28.64+0x1c] ;  /* 0x00001c241c247981 */ /* 0x000f62000c1e1900 */
[----:B------:R-:W-:-:S04]  /*2db0*/  UIADD3 UR5, UPT, UPT, UR5, 0x10, URZ ;  /* 0x0000001005057890 */ /* 0x000fc8000fffe0ff */
[----:B------:R-:W-:Y:S01]  /*2dc0*/  UISETP.NE.AND UP0, UPT, UR5, URZ, UPT ;  /* 0x000000ff0500728c */ /* 0x000fe2000bf05270 */
[----:B------:R-:W-:-:S04]  /*2dd0*/  IMAD.WIDE.U32 R26, R0, 0x20, R26 ;  /* 0x00000020001a7825 */ /* 0x000fc800078e001a */
[C---:B------:R-:W-:Y:S02]  /*2de0*/  IMAD.IADD R9, R0.reuse, 0x1, R9 ;  /* 0x0000000100097824 */ /* 0x040fe400078e0209 */
[C---:B------:R-:W-:Y:S02]  /*2df0*/  IMAD.IADD R18, R0.reuse, 0x1, R18 ;  /* 0x0000000100127824 */ /* 0x040fe400078e0212 */
[C---:B------:R-:W-:Y:S02]  /*2e00*/  IMAD.IADD R20, R0.reuse, 0x1, R20 ;  /* 0x0000000100147824 */ /* 0x040fe400078e0214 */
[C---:B------:R-:W-:Y:S02]  /*2e10*/  IMAD.IADD R13, R0.reuse, 0x1, R13 ;  /* 0x00000001000d7824 */ /* 0x040fe400078e020d */
[C---:B------:R-:W-:Y:S02]  /*2e20*/  IMAD.IADD R11, R0.reuse, 0x1, R11 ;  /* 0x00000001000b7824 */ /* 0x040fe400078e020b */
[----:B------:R-:W-:-:S02]  /*2e30*/  IMAD.IADD R15, R0, 0x1, R15 ;  /* 0x00000001000f7824 */ /* 0x000fc400078e020f */
        /* <DEDUP_REMOVED lines=8> */
[----:B------:R-:W-:Y:S02]  /*2ec0*/  IMAD.IADD R14, R0, 0x1, R14 ;  /* 0x00000001000e7824 */ /* 0x000fe400078e020e */
[----:B--2---:R-:W-:-:S04]  /*2ed0*/  FADD R22, R22, R34 ;  /* 0x0000002216167221 */ /* 0x004fc80000000000 */
[----:B----4-:R-:W-:-:S04]  /*2ee0*/  FADD R22, R22, R32 ;  /* 0x0000002016167221 */ /* 0x010fc80000000000 */
[----:B-----5:R-:W-:-:S04]  /*2ef0*/  FADD R22, R22, R36 ;  /* 0x0000002416167221 */ /* 0x020fc80000000000 */
[----:B---3--:R-:W-:Y:S01]  /*2f00*/  FADD R22, R22, R30 ;  /* 0x0000001e16167221 */ /* 0x008fe20000000000 */
[----:B------:R-:W-:Y:S06]  /*2f10*/  BRA.U UP0, `(.L_x_58) ;  /* 0xfffffff900f87547 */ /* 0x000fec000b83ffff */
[----:B------:R-:W-:-:S05]  /*2f20*/  UMOV UR5, UR8 ;  /* 0x0000000800057c82 */ /* 0x000fca0008000000 */
.L_x_57:
[----:B------:R-:W-:-:S09]  /*2f30*/  UISETP.NE.AND UP0, UPT, UR11, URZ, UPT ;  /* 0x000000ff0b00728c */ /* 0x000fd2000bf05270 */
[----:B------:R-:W-:Y:S05]  /*2f40*/  BRA.U !UP0, `(.L_x_59) ;  /* 0x0000000508707547 */ /* 0x000fea000b800000 */
[----:B------:R-:W-:Y:S02]  /*2f50*/  UIADD3 UR6, UPT, UPT, UR11, -0x1, URZ ;  /* 0xffffffff0b067890 */ /* 0x000fe4000fffe0ff */
[----:B------:R-:W-:Y:S02]  /*2f60*/  UISETP.NE.AND UP1, UPT, UR12, URZ, UPT ;  /* 0x000000ff0c00728c */ /* 0x000fe4000bf25270 */
[----:B------:R-:W-:-:S09]  /*2f70*/  UISETP.GE.U32.AND UP0, UPT, UR6, 0x7, UPT ;  /* 0x000000070600788c */ /* 0x000fd2000bf06070 */
[----:B------:R-:W-:Y:S05]  /*2f80*/  BRA.U !UP0, `(.L_x_60) ;  /* 0x0000000108947547 */ /* 0x000fea000b800000 */
[----:B------:R-:W0:Y:S01]  /*2f90*/  LDCU UR7, c[0x0][0x380] ;  /* 0x00007000ff0777ac */ /* 0x000e220008000800 */
[----:B------:R-:W1:Y:S01]  /*2fa0*/  LDC.64 R12, c[0x0][0x390] ;  /* 0x0000e400ff0c7b82 */ /* 0x000e620000000a00 */
[----:B0-----:R-:W-:Y:S02]  /*2fb0*/  UIMAD UR6, UR5, UR7, UR4 ;  /* 0x00000007050672a4 */ /* 0x001fe4000f8e0204 */
[----:B------:R-:W-:-:S04]  /*2fc0*/  IMAD.U32 R17, RZ, RZ, UR7 ;  /* 0x00000007ff117e24 */ /* 0x000fc8000f8e00ff */
[----:B------:R-:W-:Y:S02]  /*2fd0*/  IMAD.U32 R15, RZ, RZ, UR6 ;  /* 0x00000006ff0f7e24 */ /* 0x000fe4000f8e00ff */
[----:B------:R-:W-:Y:S02]  /*2fe0*/  VIADD R17, R17, UR6 ;  /* 0x0000000611117c36 */ /* 0x000fe40008000000 */
[----:B-1----:R-:W-:-:S04]  /*2ff0*/  IMAD.WIDE.U32 R14, R15, 0x20, R12 ;  /* 0x000000200f0e7825 */ /* 0x002fc800078e000c */
[C---:B------:R-:W-:Y:S01]  /*3000*/  VIADD R19, R17.reuse, UR7 ;  /* 0x0000000711137c36 */ /* 0x040fe20008000000 */
[----:B------:R0:W2:Y:S01]  /*3010*/  LDG.E R9, desc[UR36][R14.64+0x1c] ;  /* 0x00001c240e097981 */ /* 0x0000a2000c1e1900 */
[----:B------:R-:W-:-:S04]  /*3020*/  IMAD.WIDE.U32 R16, R17, 0x20, R12 ;  /* 0x0000002011107825 */ /* 0x000fc800078e000c */
[C---:B------:R-:W-:Y:S01]  /*3030*/  VIADD R21, R19.reuse, UR7 ;  /* 0x0000000713157c36 */ /* 0x040fe20008000000 */
[----:B------:R1:W3:Y:S01]  /*3040*/  LDG.E R11, desc[UR36][R16.64+0x1c] ;  /* 0x00001c24100b7981 */ /* 0x0002e2000c1e1900 */
[----:B------:R-:W-:-:S04]  /*3050*/  IMAD.WIDE.U32 R18, R19, 0x20, R12 ;  /* 0x0000002013127825 */ /* 0x000fc800078e000c */
[C---:B------:R-:W-:Y:S02]  /*3060*/  VIADD R25, R21.reuse, UR7 ;  /* 0x0000000715197c36 */ /* 0x040fe40008000000 */
[--C-:B------:R-:W-:Y:S01]  /*3070*/  IMAD.WIDE.U32 R20, R21, 0x20, R12.reuse ;  /* 0x0000002015147825 */ /* 0x100fe200078e000c */
[----:B------:R-:W4:Y:S03]  /*3080*/  LDG.E R18, desc[UR36][R18.64+0x1c] ;  /* 0x00001c2412127981 */ /* 0x000f26000c1e1900 */
[C---:B------:R-:W-:Y:S02]  /*3090*/  VIADD R23, R25.reuse, UR7 ;  /* 0x0000000719177c36 */ /* 0x040fe40008000000 */
[----:B------:R-:W-:Y:S01]  /*30a0*/  IMAD.WIDE.U32 R24, R25, 0x20, R12 ;  /* 0x0000002019187825 */ /* 0x000fe200078e000c */
[----:B------:R-:W5:Y:S03]  /*30b0*/  LDG.E R20, desc[UR36][R20.64+0x1c] ;  /* 0x00001c2414147981 */ /* 0x000f66000c1e1900 */
[----:B------:R-:W-:-:S02]  /*30c0*/  VIADD R27, R23, UR7 ;  /* 0x00000007171b7c36 */ /* 0x000fc40008000000 */
[--C-:B0-----:R-:W-:Y:S01]  /*30d0*/  IMAD.WIDE.U32 R14, R23, 0x20, R12.reuse ;  /* 0x00000020170e7825 */ /* 0x101fe200078e000c */
[----:B------:R-:W5:Y:S03]  /*30e0*/  LDG.E R24, desc[UR36][R24.64+0x1c] ;  /* 0x00001c2418187981 */ /* 0x000f66000c1e1900 */
[C---:B------:R-:W-:Y:S02]  /*30f0*/  VIADD R23, R27.reuse, UR7 ;  /* 0x000000071b177c36 */ /* 0x040fe40008000000 */
[--C-:B-1----:R-:W-:Y:S01]  /*3100*/  IMAD.WIDE.U32 R16, R27, 0x20, R12.reuse ;  /* 0x000000201b107825 */ /* 0x102fe200078e000c */
[----:B------:R-:W5:Y:S03]  /*3110*/  LDG.E R14, desc[UR36][R14.64+0x1c] ;  /* 0x00001c240e0e7981 */ /* 0x000f66000c1e1900 */
[----:B------:R-:W-:-:S02]  /*3120*/  IMAD.WIDE.U32 R12, R23, 0x20, R12 ;  /* 0x00000020170c7825 */ /* 0x000fc400078e000c */
[----:B------:R-:W5:Y:S04]  /*3130*/  LDG.E R16, desc[UR36][R16.64+0x1c] ;  /* 0x00001c2410107981 */ /* 0x000f68000c1e1900 */
[----:B------:R-:W5:Y:S01]  /*3140*/  LDG.E R12, desc[UR36][R12.64+0x1c] ;  /* 0x00001c240c0c7981 */ /* 0x000f62000c1e1900 */
[----:B------:R-:W-:Y:S01]  /*3150*/  UIADD3 UR5, UPT, UPT, UR5, 0x8, URZ ;  /* 0x0000000805057890 */ /* 0x000fe2000fffe0ff */
[----:B--2---:R-:W-:-:S04]  /*3160*/  FADD R22, R22, R9 ;  /* 0x0000000916167221 */ /* 0x004fc80000000000 */
[----:B---3--:R-:W-:-:S04]  /*3170*/  FADD R11, R22, R11 ;  /* 0x0000000b160b7221 */ /* 0x008fc80000000000 */
[----:B----4-:R-:W-:-:S04]  /*3180*/  FADD R11, R11, R18 ;  /* 0x000000120b0b7221 */ /* 0x010fc80000000000 */
[----:B-----5:R-:W-:-:S04]  /*3190*/  FADD R11, R11, R20 ;  /* 0x000000140b0b7221 */ /* 0x020fc80000000000 */
[----:B------:R-:W-:-:S04]  /*31a0*/  FADD R11, R11, R24 ;  /* 0x000000180b0b7221 */ /* 0x000fc80000000000 */
[----:B------:R-:W-:-:S04]  /*31b0*/  FADD R11, R11, R14 ;  /* 0x0000000e0b0b7221 */ /* 0x000fc80000000000 */
[----:B------:R-:W-:-:S04]  /*31c0*/  FADD R11, R11, R16 ;  /* 0x000000100b0b7221 */ /* 0x000fc80000000000 */
[----:B------:R-:W-:-:S07]  /*31d0*/  FADD R22, R11, R12 ;  /* 0x0000000c0b167221 */ /* 0x000fce0000000000 */
.L_x_60:
        /* <DEDUP_REMOVED lines=12> */
[C---:B------:R-:W-:Y:S02]  /*32a0*/  VIADD R19, R17.reuse, UR6 ;  /* 0x0000000611137c36 */ /* 0x040fe40008000000 */
[--C-:B------:R-:W-:Y:S01]  /*32b0*/  IMAD.WIDE.U32 R16, R17, 0x20, R12.reuse ;  /* 0x0000002011107825 */ /* 0x100fe200078e000c */
[----:B------:R-:W2:Y:S03]  /*32c0*/  LDG.E R15, desc[UR36][R14.64+0x1c] ;  /* 0x00001c240e0f7981 */ /* 0x000ea6000c1e1900 */
[C---:B------:R-:W-:Y:S02]  /*32d0*/  VIADD R9, R19.reuse, UR6 ;  /* 0x0000000613097c36 */ /* 0x040fe40008000000 */
[--C-:B------:R-:W-:Y:S01]  /*32e0*/  IMAD.WIDE.U32 R18, R19, 0x20, R12.reuse ;  /* 0x0000002013127825 */ /* 0x100fe200078e000c */
[----:B------:R-:W3:Y:S03]  /*32f0*/  LDG.E R17, desc[UR36][R16.64+0x1c] ;  /* 0x00001c2410117981 */ /* 0x000ee6000c1e1900 */
[----:B------:R-:W-:-:S02]  /*3300*/  IMAD.WIDE.U32 R12, R9, 0x20, R12 ;  /* 0x00000020090c7825 */ /* 0x000fc400078e000c */
[----:B------:R-:W4:Y:S04]  /*3310*/  LDG.E R19, desc[UR36][R18.64+0x1c] ;  /* 0x00001c2412137981 */ /* 0x000f28000c1e1900 */
[----:B------:R-:W5:Y:S01]  /*3320*/  LDG.E R13, desc[UR36][R12.64+0x1c] ;  /* 0x00001c240c0d7981 */ /* 0x000f62000c1e1900 */
[----:B------:R-:W-:Y:S01]  /*3330*/  UIADD3 UR5, UPT, UPT, UR5, 0x4, URZ ;  /* 0x0000000405057890 */ /* 0x000fe2000fffe0ff */
[----:B--2---:R-:W-:-:S04]  /*3340*/  FADD R22, R22, R15 ;  /* 0x0000000f16167221 */ /* 0x004fc80000000000 */
[----:B---3--:R-:W-:-:S04]  /*3350*/  FADD R22, R22, R17 ;  /* 0x0000001116167221 */ /* 0x008fc80000000000 */
[----:B----4-:R-:W-:-:S04]  /*3360*/  FADD R22, R22, R19 ;  /* 0x0000001316167221 */ /* 0x010fc80000000000 */
[----:B-----5:R-:W-:-:S07]  /*3370*/  FADD R22, R22, R13 ;  /* 0x0000000d16167221 */ /* 0x020fce0000000000 */
.L_x_61:
[----:B------:R-:W-:Y:S05]  /*3380*/  BRA.U !UP1, `(.L_x_59) ;  /* 0x0000000109607547 */ /* 0x000fea000b800000 */
[----:B------:R-:W0:Y:S01]  /*3390*/  LDCU UR10, c[0x0][0x380] ;  /* 0x00007000ff0a77ac */ /* 0x000e220008000800 */
[----:B------:R-:W1:Y:S01]  /*33a0*/  LDCU.64 UR6, c[0x0][0x390] ;  /* 0x00007200ff0677ac */ /* 0x000e620008000a00 */
[----:B0-----:R-:W-:-:S04]  /*33b0*/  UIMAD UR5, UR5, UR10, UR4 ;  /* 0x0000000a050572a4 */ /* 0x001fc8000f8e0204 */
[----:B-1----:R-:W-:-:S06]  /*33c0*/  UIMAD.WIDE.U32 UR14, UR5, 0x20, UR6 ;  /* 0x00000020050e78a5 */ /* 0x002fcc000f8e0006 */
[----:B------:R-:W-:Y:S02]  /*33d0*/  IMAD.U32 R13, RZ, RZ, UR15 ;  /* 0x0000000fff0d7e24 */ /* 0x000fe4000f8e00ff */
[----:B------:R-:W-:-:S05]  /*33e0*/  IMAD.U32 R12, RZ, RZ, UR14 ;  /* 0x0000000eff0c7e24 */ /* 0x000fca000f8e00ff */
[----:B------:R-:W2:Y:S01]  /*33f0*/  LDG.E R13, desc[UR36][R12.64+0x1c] ;  /* 0x00001c240c0d7981 */ /* 0x000ea2000c1e1900 */
[----:B------:R-:W-:Y:S01]  /*3400*/  UISETP.NE.AND UP0, UPT, UR9, 0x1, UPT ;  /* 0x000000010900788c */ /* 0x000fe2000bf05270 */
[----:B--2---:R-:W-:-:S08]  /*3410*/  FADD R22, R22, R13 ;  /* 0x0000000d16167221 */ /* 0x004fd00000000000 */
[----:B------:R-:W-:Y:S05]  /*3420*/  BRA.U !UP0, `(.L_x_59) ;  /* 0x0000000108387547 */ /* 0x000fea000b800000 */
[----:B------:R-:W-:Y:S02]  /*3430*/  UISETP.NE.AND UP0, UPT, UR9, 0x2, UPT ;  /* 0x000000020900788c */ /* 0x000fe4000bf05270 */
[----:B------:R-:W-:-:S04]  /*3440*/  UIADD3 UR5, UPT, UPT, UR5, UR10, URZ ;  /* 0x0000000a05057290 */ /* 0x000fc8000fffe0ff */
[----:B------:R-:W-:Y:S01]  /*3450*/  UIMAD.WIDE.U32 UR14, UR5, 0x20, UR6 ;  /* 0x00000020050e78a5 */ /* 0x000fe2000f8e0006 */
[----:B------:R-:W-:-:S04]  /*3460*/  PLOP3.LUT P0, PT, PT, PT, UP0, 0x80, 0x8 ;  /* 0x000000000008781c */ /* 0x000fc80003f0f008 */
[----:B------:R-:W-:Y:S01]  /*3470*/  @UP0 UIADD3 UR5, UPT, UPT, UR5, UR10, URZ ;  /* 0x0000000a05050290 */ /* 0x000fe2000fffe0ff */
[----:B------:R-:W-:Y:S02]  /*3480*/  IMAD.U32 R13, RZ, RZ, UR15 ;  /* 0x0000000fff0d7e24 */ /* 0x000fe4000f8e00ff */
[----:B------:R-:W-:Y:S01]  /*3490*/  IMAD.U32 R12, RZ, RZ, UR14 ;  /* 0x0000000eff0c7e24 */ /* 0x000fe2000f8e00ff */
[----:B------:R-:W-:-:S04]  /*34a0*/  @UP0 UIMAD.WIDE.U32 UR6, UR5, 0x20, UR6 ;  /* 0x00000020050608a5 */ /* 0x000fc8000f8e0006 */
[----:B------:R-:W2:Y:S02]  /*34b0*/  LDG.E R13, desc[UR36][R12.64+0x1c] ;  /* 0x00001c240c0d7981 */ /* 0x000ea4000c1e1900 */
[----:B------:R-:W-:Y:S02]  /*34c0*/  IMAD.U32 R15, RZ, RZ, UR7 ;  /* 0x00000007ff0f7e24 */ /* 0x000fe4000f8e00ff */
[----:B------:R-:W-:-:S05]  /*34d0*/  IMAD.U32 R14, RZ, RZ, UR6 ;  /* 0x00000006ff0e7e24 */ /* 0x000fca000f8e00ff */
[----:B------:R-:W3:Y:S01]  /*34e0*/  @P0 LDG.E R15, desc[UR36][R14.64+0x1c] ;  /* 0x00001c240e0f0981 */ /* 0x000ee2000c1e1900 */
[----:B--2---:R-:W-:-:S04]  /*34f0*/  FADD R22, R22, R13 ;  /* 0x0000000d16167221 */ /* 0x004fc80000000000 */
[----:B---3--:R-:W-:-:S07]  /*3500*/  @P0 FADD R22, R22, R15 ;  /* 0x0000000f16160221 */ /* 0x008fce0000000000 */
.L_x_59:
[----:B------:R-:W0:Y:S01]  /*3510*/  LDC.64 R12, c[0x0][0x390] ;  /* 0x0000e400ff0c7b82 */ /* 0x000e220000000a00 */
[----:B------:R-:W-:Y:S02]  /*3520*/  IMAD.U32 R9, RZ, RZ, UR4 ;  /* 0x00000004ff097e24 */ /* 0x000fe4000f8e00ff */
[----:B------:R-:W-:Y:S01]  /*3530*/  FMUL R22, R10, R22 ;  /* 0x000000160a167220 */ /* 0x000fe20000400000 */
[----:B------:R-:W1:Y:S01]  /*3540*/  LDCU UR10, c[0x0][0x380] ;  /* 0x00007000ff0a77ac */ /* 0x000e620008000800 */
[----:B------:R-:W2:Y:S01]  /*3550*/  LDCU UR7, c[0x0][0x384] ;  /* 0x00007080ff0777ac */ /* 0x000ea20008000800 */
[----:B0-----:R-:W-:-:S06]  /*3560*/  IMAD.WIDE.U32 R12, R9, 0x20, R12 ;  /* 0x00000020090c7825 */ /* 0x001fcc00078e000c */
[----:B------:R-:W3:Y:S01]  /*3570*/  LDG.E R12, desc[UR36][R12.64+0x1c] ;  /* 0x00001c240c0c7981 */ /* 0x000ee2000c1e1900 */
[----:B------:R-:W-:Y:S01]  /*3580*/  BSSY.RECONVERGENT B0, `(.L_x_62) ;  /* 0x0000019000007945 */ /* 0x000fe20003800200 */
[----:B------:R-:W-:Y:S02]  /*3590*/  IMAD.MOV.U32 R14, RZ, RZ, RZ ;  /* 0x000000ffff0e7224 */ /* 0x000fe400078e00ff */
[----:B---3--:R-:W-:-:S05]  /*35a0*/  FADD R9, RZ, R12 ;  /* 0x0000000cff097221 */ /* 0x008fca0000000000 */
[----:B------:R-:W-:-:S13]  /*35b0*/  FSETP.GEU.AND P0, PT, R22, R9, PT ;  /* 0x000000091600720b */ /* 0x000fda0003f0e000 */
[----:B-12---:R-:W-:Y:S05]  /*35c0*/  @!P0 BRA `(.L_x_63) ;  /* 0x00000000002c8947 */ /* 0x006fea0003800000 */
[----:B------:R-:W0:Y:S02]  /*35d0*/  LDC.64 R12, c[0x0][0x390] ;  /* 0x0000e400ff0c7b82 */ /* 0x000e240000000a00 */
.L_x_65:
[----:B------:R-:W-:-:S05]  /*35e0*/  VIADD R14, R14, 0x1 ;  /* 0x000000010e0e7836 */ /* 0x000fca0000000000 */
[----:B------:R-:W-:-:S13]  /*35f0*/  ISETP.NE.AND P0, PT, R14, UR7, PT ;  /* 0x000000070e007c0c */ /* 0x000fda000bf05270 */
[----:B------:R-:W-:Y:S05]  /*3600*/  @!P0 BRA `(.L_x_64) ;  /* 0x0000000000408947 */ /* 0x000fea0003800000 */
[----:B------:R-:W-:-:S04]  /*3610*/  IMAD.U32 R11, RZ, RZ, UR10 ;  /* 0x0000000aff0b7e24 */ /* 0x000fc8000f8e00ff */
[----:B------:R-:W-:-:S04]  /*3620*/  IMAD R11, R14, R11, UR4 ;  /* 0x000000040e0b7e24 */ /* 0x000fc8000f8e020b */
[----:B0-----:R-:W-:-:S06]  /*3630*/  IMAD.WIDE.U32 R10, R11, 0x20, R12 ;  /* 0x000000200b0a7825 */ /* 0x001fcc00078e000c */
[----:B------:R-:W2:Y:S02]  /*3640*/  LDG.E R10, desc[UR36][R10.64+0x1c] ;  /* 0x00001c240a0a7981 */ /* 0x000ea4000c1e1900 */
[----:B--2---:R-:W-:-:S05]  /*3650*/  FADD R9, R10, R9 ;  /* 0x000000090a097221 */ /* 0x004fca0000000000 */
[----:B------:R-:W-:-:S13]  /*3660*/  FSETP.GEU.AND P0, PT, R22, R9, PT ;  /* 0x000000091600720b */ /* 0x000fda0003f0e000 */
[----:B------:R-:W-:Y:S05]  /*3670*/  @P0 BRA `(.L_x_65) ;  /* 0xfffffffc00d80947 */ /* 0x000fea000383ffff */
.L_x_63:
[----:B------:R-:W0:Y:S01]  /*3680*/  S2R R9, SR_TID.X ;  /* 0x0000000000097919 */ /* 0x000e220000002100 */
[----:B------:R-:W1:Y:S01]  /*3690*/  S2UR UR6, SR_CgaCtaId ;  /* 0x00000000000679c3 */ /* 0x000e620000008800 */
[----:B------:R-:W2:Y:S02]  /*36a0*/  LDCU UR5, c[0x0][0x380] ;  /* 0x00007000ff0577ac */ /* 0x000ea40008000800 */
[----:B--2---:R-:W-:Y:S01]  /*36b0*/  IMAD.U32 R10, RZ, RZ, UR5 ;  /* 0x00000005ff0a7e24 */ /* 0x004fe2000f8e00ff */
[----:B------:R-:W-:Y:S02]  /*36c0*/  UMOV UR5, 0x400 ;  /* 0x0000040000057882 */ /* 0x000fe40000000000 */
[----:B-1----:R-:W-:Y:S01]  /*36d0*/  ULEA UR5, UR6, UR5, 0x18 ;  /* 0x0000000506057291 */ /* 0x002fe2000f8ec0ff */
[----:B0-----:R-:W-:-:S05]  /*36e0*/  IMAD R9, R9, R10, UR4 ;  /* 0x0000000409097e24 */ /* 0x001fca000f8e020a */
[----:B------:R-:W-:-:S05]  /*36f0*/  LEA R9, R9, UR5, 0x2 ;  /* 0x0000000509097c11 */ /* 0x000fca000f8e10ff */
[----:B------:R1:W-:Y:S02]  /*3700*/  STS [R9], R14 ;  /* 0x0000000e09007388 */ /* 0x0003e40000000800 */
.L_x_64:
[----:B------:R-:W-:Y:S05]  /*3710*/  BSYNC.RECONVERGENT B0 ;  /* 0x0000000000007941 */ /* 0x000fea0003800200 */
.L_x_62:
[----:B-1----:R-:W1:Y:S01]  /*3720*/  LDC R9, c[0x0][0x380] ;  /* 0x0000e000ff097b82 */ /* 0x002e620000000800 */
[----:B------:R-:W-:-:S04]  /*3730*/  IMAD.U32 R10, RZ, RZ, UR4 ;  /* 0x00000004ff0a7e24 */ /* 0x000fc8000f8e00ff */
[----:B------:R-:W-:-:S05]  /*3740*/  VIADD R10, R10, 0x1 ;  /* 0x000000010a0a7836 */ /* 0x000fca0000000000 */
[----:B-1----:R-:W-:-:S13]  /*3750*/  ISETP.NE.AND P0, PT, R10, R9, PT ;  /* 0x000000090a00720c */ /* 0x002fda0003f05270 */
[----:B------:R-:W-:Y:S05]  /*3760*/  @!P0 BRA `(.L_x_66) ;  /* 0x0000000000d48947 */ /* 0x000fea0003800000 */
[----:B------:R-:W-:Y:S01]  /*3770*/  R2UR UR4, R10 ;  /* 0x000000000a0472ca */ /* 0x000fe200000e0000 */
[----:B------:R-:W-:-:S14]  /*3780*/  BRA `(.L_x_67) ;  /* 0xfffffff000007947 */ /* 0x000fdc000383ffff */
.L_x_56:
[C---:B------:R-:W-:Y:S01]  /*3790*/  VIADD R0, R9.reuse, 0xffffffff ;  /* 0xffffffff09007836 */ /* 0x040fe20000000000 */
[----:B------:R-:W-:-:S04]  /*37a0*/  LOP3.LUT R10, R9, 0x3, RZ, 0xc0, !PT ;  /* 0x00000003090a7812 */ /* 0x000fc800078ec0ff */
[----:B------:R-:W-:-:S13]  /*37b0*/  ISETP.GE.U32.AND P0, PT, R0, 0x3, PT ;  /* 0x000000030000780c */ /* 0x000fda0003f06070 */
[----:B------:R-:W-:Y:S05]  /*37c0*/  @!P0 BRA `(.L_x_68) ;  /* 0x0000000000788947 */ /* 0x000fea0003800000 */
[----:B------:R-:W-:Y:S01]  /*37d0*/  LOP3.LUT R12, R9, 0x7ffffffc, RZ, 0xc0, !PT ;  /* 0x7ffffffc090c7812 */ /* 0x000fe200078ec0ff */
[----:B------:R-:W-:-:S06]  /*37e0*/  UMOV UR4, URZ ;  /* 0x000000ff00047c82 */ /* 0x000fcc0008000000 */
.L_x_69:
[----:B------:R-:W-:Y:S01]  /*37f0*/  SHF.R.U32.HI R0, RZ, 0x2, R3 ;  /* 0x00000002ff007819 */ /* 0x000fe20000011603 */
[----:B------:R-:W-:Y:S01]  /*3800*/  IMAD.SHL.U32 R8, R7, 0x10, RZ ;  /* 0x0000001007087824 */ /* 0x000fe200078e00ff */
[----:B------:R-:W-:Y:S01]  /*3810*/  SHF.R.U32.HI R11, RZ, 0x2, R4 ;  /* 0x00000002ff0b7819 */ /* 0x000fe20000011604 */
[----:B------:R-:W-:Y:S01]  /*3820*/  UIADD3 UR4, UPT, UPT, UR4, 0x4, URZ ;  /* 0x0000000404047890 */ /* 0x000fe2000fffe0ff */
[----:B------:R-:W-:Y:S02]  /*3830*/  LOP3.LUT R0, R0, R3, RZ, 0x3c, !PT ;  /* 0x0000000300007212 */ /* 0x000fe400078e3cff */
[----:B------:R-:W-:-:S03]  /*3840*/  LOP3.LUT R11, R11, R4, RZ, 0x3c, !PT ;  /* 0x000000040b0b7212 */ /* 0x000fc600078e3cff */
[----:B-123--:R-:W-:Y:S01]  /*3850*/  IMAD.SHL.U32 R3, R0, 0x2, RZ ;  /* 0x0000000200037824 */ /* 0x00efe200078e00ff */
[----:B------:R-:W-:-:S04]  /*3860*/  ISETP.NE.AND P0, PT, R12, UR4, PT ;  /* 0x000000040c007c0c */ /* 0x000fc8000bf05270 */
[----:B------:R-:W-:Y:S01]  /*3870*/  LOP3.LUT R0, R0, R3, R8, 0x96, !PT ;  /* 0x0000000300007212 */ /* 0x000fe200078e9608 */
[----:B------:R-:W-:Y:S01]  /*3880*/  IMAD.SHL.U32 R3, R11, 0x2, RZ ;  /* 0x000000020b037824 */ /* 0x000fe200078e00ff */
[----:B------:R-:W-:Y:S02]  /*3890*/  SHF.R.U32.HI R8, RZ, 0x2, R5 ;  /* 0x00000002ff087819 */ /* 0x000fe40000011605 */
[----:B------:R-:W-:Y:S02]  /*38a0*/  LOP3.LUT R4, R0, R7, RZ, 0x3c, !PT ;  /* 0x0000000700047212 */ /* 0x000fe400078e3cff */
[----:B------:R-:W-:-:S03]  /*38b0*/  LOP3.LUT R8, R8, R5, RZ, 0x3c, !PT ;  /* 0x0000000508087212 */ /* 0x000fc600078e3cff */
[----:B------:R-:W-:-:S05]  /*38c0*/  IMAD.SHL.U32 R0, R4, 0x10, RZ ;  /* 0x0000001004007824 */ /* 0x000fca00078e00ff */
[----:B------:R-:W-:Y:S01]  /*38d0*/  LOP3.LUT R3, R11, R3, R0, 0x96, !PT ;  /* 0x000000030b037212 */ /* 0x000fe200078e9600 */
[----:B------:R-:W-:Y:S01]  /*38e0*/  IMAD.SHL.U32 R0, R8, 0x2, RZ ;  /* 0x0000000208007824 */ /* 0x000fe200078e00ff */
[----:B------:R-:W-:Y:S02]  /*38f0*/  SHF.R.U32.HI R11, RZ, 0x2, R6 ;  /* 0x00000002ff0b7819 */ /* 0x000fe40000011606 */
[----:B------:R-:W-:Y:S02]  /*3900*/  LOP3.LUT R5, R3, R4, RZ, 0x3c, !PT ;  /* 0x0000000403057212 */ /* 0x000fe400078e3cff */
[----:B------:R-:W-:-:S03]  /*3910*/  LOP3.LUT R11, R11, R6, RZ, 0x3c, !PT ;  /* 0x000000060b0b7212 */ /* 0x000fc600078e3cff */
[----:B------:R-:W-:-:S05]  /*3920*/  IMAD.SHL.U32 R3, R5, 0x10, RZ ;  /* 0x0000001005037824 */ /* 0x000fca00078e00ff */
[----:B------:R-:W-:Y:S01]  /*3930*/  LOP3.LUT R0, R8, R0, R3, 0x96, !PT ;  /* 0x0000000008007212 */ /* 0x000fe200078e9603 */
[----:B------:R-:W-:Y:S02]  /*3940*/  IMAD.MOV.U32 R3, RZ, RZ, R7 ;  /* 0x000000ffff037224 */ /* 0x000fe400078e0007 */
[----:B------:R-:W-:Y:S01]  /*3950*/  IMAD.SHL.U32 R7, R11, 0x2, RZ ;  /* 0x000000020b077824 */ /* 0x000fe200078e00ff */
[----:B------:R-:W-:-:S05]  /*3960*/  LOP3.LUT R6, R0, R5, RZ, 0x3c, !PT ;  /* 0x0000000500067212 */ /* 0x000fca00078e3cff */
[----:B------:R-:W-:-:S05]  /*3970*/  IMAD.SHL.U32 R0, R6, 0x10, RZ ;  /* 0x0000001006007824 */ /* 0x000fca00078e00ff */
[----:B------:R-:W-:-:S04]  /*3980*/  LOP3.LUT R7, R11, R7, R0, 0x96, !PT ;  /* 0x000000070b077212 */ /* 0x000fc800078e9600 */
[----:B------:R-:W-:Y:S01]  /*3990*/  LOP3.LUT R7, R7, R6, RZ, 0x3c, !PT ;  /* 0x0000000607077212 */ /* 0x000fe200078e3cff */
[----:B------:R-:W-:Y:S06]  /*39a0*/  @P0 BRA `(.L_x_69) ;  /* 0xfffffffc00900947 */ /* 0x000fec000383ffff */
.L_x_68:
[----:B------:R-:W-:-:S13]  /*39b0*/  ISETP.NE.AND P0, PT, R10, RZ, PT ;  /* 0x000000ff0a00720c */ /* 0x000fda0003f05270 */
[----:B------:R-:W-:Y:S05]  /*39c0*/  @!P0 BRA `(.L_x_66) ;  /* 0x00000000003c8947 */ /* 0x000fea0003800000 */
[----:B------:R-:W-:-:S05]  /*39d0*/  UMOV UR4, URZ ;  /* 0x000000ff00047c82 */ /* 0x000fca0008000000 */
.L_x_70:
[----:B------:R-:W-:Y:S01]  /*39e0*/  SHF.R.U32.HI R0, RZ, 0x2, R3 ;  /* 0x00000002ff007819 */ /* 0x000fe20000011603 */
[----:B------:R-:W-:Y:S01]  /*39f0*/  UIADD3 UR4, UPT, UPT, UR4, 0x1, URZ ;  /* 0x0000000104047890 */ /* 0x000fe2000fffe0ff */
[----:B------:R-:W-:Y:S02]  /*3a00*/  IMAD.SHL.U32 R8, R7, 0x10, RZ ;  /* 0x0000001007087824 */ /* 0x000fe400078e00ff */
[----:B------:R-:W-:-:S03]  /*3a10*/  LOP3.LUT R0, R0, R3, RZ, 0x3c, !PT ;  /* 0x0000000300007212 */ /* 0x000fc600078e3cff */
[----:B------:R-:W-:Y:S02]  /*3a20*/  ISETP.NE.AND P0, PT, R10, UR4, PT ;  /* 0x000000040a007c0c */ /* 0x000fe4000bf05270 */
[----:B-123--:R-:W-:-:S05]  /*3a30*/  IMAD.SHL.U32 R3, R0, 0x2, RZ ;  /* 0x0000000200037824 */ /* 0x00efca00078e00ff */
[----:B------:R-:W-:Y:S01]  /*3a40*/  LOP3.LUT R0, R0, R3, R8, 0x96, !PT ;  /* 0x0000000300007212 */ /* 0x000fe200078e9608 */
[----:B------:R-:W-:Y:S02]  /*3a50*/  IMAD.MOV.U32 R3, RZ, RZ, R4 ;  /* 0x000000ffff037224 */ /* 0x000fe400078e0004 */
[----:B------:R-:W-:Y:S01]  /*3a60*/  IMAD.MOV.U32 R4, RZ, RZ, R5 ;  /* 0x000000ffff047224 */ /* 0x000fe200078e0005 */
[----:B------:R-:W-:Y:S01]  /*3a70*/  LOP3.LUT R0, R0, R7, RZ, 0x3c, !PT ;  /* 0x0000000700007212 */ /* 0x000fe200078e3cff */
[----:B------:R-:W-:Y:S02]  /*3a80*/  IMAD.MOV.U32 R5, RZ, RZ, R6 ;  /* 0x000000ffff057224 */ /* 0x000fe400078e0006 */
[----:B------:R-:W-:Y:S02]  /*3a90*/  IMAD.MOV.U32 R6, RZ, RZ, R7 ;  /* 0x000000ffff067224 */ /* 0x000fe400078e0007 */
[----:B------:R-:W-:Y:S01]  /*3aa0*/  IMAD.MOV.U32 R7, RZ, RZ, R0 ;  /* 0x000000ffff077224 */ /* 0x000fe200078e0000 */
[----:B------:R-:W-:Y:S06]  /*3ab0*/  @P0 BRA `(.L_x_70) ;  /* 0xfffffffc00c80947 */ /* 0x000fec000383ffff */
.L_x_66:
[----:B-1----:R-:W-:Y:S01]  /*3ac0*/  IMAD R2, R9, 0x587c5, R2 ;  /* 0x000587c509027824 */ /* 0x002fe200078e0202 */
[----:B------:R4:W-:Y:S04]  /*3ad0*/  STL.64 [R1+0x8], R4 ;  /* 0x0000080401007387 */ /* 0x0009e80000100a00 */
[----:B------:R4:W-:Y:S04]  /*3ae0*/  STL.64 [R1+0x10], R6 ;  /* 0x0000100601007387 */ /* 0x0009e80000100a00 */
[----:B------:R4:W-:Y:S02]  /*3af0*/  STL.64 [R1], R2 ;  /* 0x0000000201007387 */ /* 0x0009e40000100a00 */
.L_x_55:
[----:B------:R-:W5:Y:S01]  /*3b00*/  S2R R16, SR_TID.X ;  /* 0x0000000000107919 */ /* 0x000f620000002100 */
[----:B------:R-:W0:Y:S01]  /*3b10*/  S2UR UR5, SR_CgaCtaId ;  /* 0x00000000000579c3 */ /* 0x000e220000008800 */
[----:B------:R-:W-:Y:S01]  /*3b20*/  UMOV UR4, 0x400 ;  /* 0x0000040000047882 */ /* 0x000fe20000000000 */
[----:B-1--4-:R-:W-:-:S06]  /*3b30*/  MOV R2, 0x1b0 ;  /* 0x000001b000027802 */ /* 0x012fcc0000000f00 */
[----:B--23--:R-:W1:Y:S08]  /*3b40*/  LDC R6, c[0x0][0x2f8] ;  /* 0x0000be00ff067b82 */ /* 0x00ce700000000800 */
[----:B------:R-:W2:Y:S01]  /*3b50*/  LDC.64 R2, c[0x4][R2] ;  /* 0x0100000002027b82 */ /* 0x000ea20000000a00 */
[----:B0-----:R-:W-:Y:S01]  /*3b60*/  ULEA UR38, UR5, UR4, 0x18 ;  /* 0x0000000405267291 */ /* 0x001fe2000f8ec0ff */
[----:B------:R-:W0:Y:S01]  /*3b70*/  LDCU.64 UR4, c[0x4][0x198] ;  /* 0x01003300ff0477ac */ /* 0x000e220008000a00 */
[----:B-----5:R-:W-:Y:S01]  /*3b80*/  IMAD R0, R16, R9, RZ ;  /* 0x0000000910007224 */ /* 0x020fe200078e02ff */
[----:B-1----:R-:W-:-:S04]  /*3b90*/  IADD3 R6, P0, P1, R1, 0x30, R6 ;  /* 0x0000003001067810 */ /* 0x002fc8000791e006 */
[----:B------:R-:W-:Y:S02]  /*3ba0*/  LEA R0, R0, UR38, 0x2 ;  /* 0x0000002600007c11 */ /* 0x000fe4000f8e10ff */
[----:B------:R-:W-:-:S04]  /*3bb0*/  IADD3.X R7, PT, PT, RZ, UR13, RZ, P0, P1 ;  /* 0x0000000dff077c10 */ /* 0x000fc800087e24ff */
[----:B------:R-:W1:Y:S01]  /*3bc0*/  LDS R0, [R0] ;  /* 0x0000000000007984 */ /* 0x000e620000000800 */
[----:B0-----:R-:W-:Y:S02]  /*3bd0*/  IMAD.U32 R4, RZ, RZ, UR4 ;  /* 0x00000004ff047e24 */ /* 0x001fe4000f8e00ff */
[----:B------:R-:W-:Y:S01]  /*3be0*/  IMAD.U32 R5, RZ, RZ, UR5 ;  /* 0x00000005ff057e24 */ /* 0x000fe2000f8e00ff */
[----:B-12---:R0:W-:Y:S06]  /*3bf0*/  STL [R1+0x30], R0 ;  /* 0x0000300001007387 */ /* 0x0061ec0000100800 */
[----:B------:R-:W-:-:S07]  /*3c00*/  LEPC R20, `(.L_x_71) ;  /* 0x000000001014794e */ /* 0x000fce0000000000 */
[----:B0-----:R-:W-:Y:S05]  /*3c10*/  CALL.ABS.NOINC R2 ;  /* 0x0000000002007343 */ /* 0x001fea0003c00000 */
.L_x_71:
[----:B------:R-:W0:Y:S01]  /*3c20*/  LDC R2, c[0x0][0x388] ;  /* 0x0000e200ff027b82 */ /* 0x000e220000000800 */
[----:B------:R-:W-:Y:S07]  /*3c30*/  WARPSYNC.ALL ;  /* 0x0000000000007948 */ /* 0x000fee0003800000 */
[----:B------:R-:W-:Y:S01]  /*3c40*/  BAR.SYNC.DEFER_BLOCKING 0x0 ;  /* 0x0000000000007b1d */ /* 0x000fe20000010000 */
[----:B0-----:R-:W-:-:S13]  /*3c50*/  ISETP.GE.AND P0, PT, R2, 0x1, PT ;  /* 0x000000010200780c */ /* 0x001fda0003f06270 */
[----:B------:R-:W-:Y:S05]  /*3c60*/  @!P0 BRA `(.L_x_72) ;  /* 0x00000008007c8947 */ /* 0x000fea0003800000 */
[C---:B------:R-:W-:Y:S01]  /*3c70*/  ISETP.GE.U32.AND P1, PT, R2.reuse, 0x8, PT ;  /* 0x000000080200780c */ /* 0x040fe20003f26070 */
[----:B------:R-:W-:Y:S01]  /*3c80*/  IMAD.MOV.U32 R3, RZ, RZ, RZ ;  /* 0x000000ffff037224 */ /* 0x000fe200078e00ff */
[----:B------:R-:W-:-:S04]  /*3c90*/  LOP3.LUT R10, R2, 0x7, RZ, 0xc0, !PT ;  /* 0x00000007020a7812 */ /* 0x000fc800078ec0ff */
[----:B------:R-:W-:-:S07]  /*3ca0*/  ISETP.NE.AND P0, PT, R10, RZ, PT ;  /* 0x000000ff0a00720c */ /* 0x000fce0003f05270 */
[----:B------:R-:W-:Y:S06]  /*3cb0*/  @!P1 BRA `(.L_x_73) ;  /* 0x0000000400249947 */ /* 0x000fec0003800000 */
[----:B------:R-:W0:Y:S01]  /*3cc0*/  LDC R0, c[0x0][0x380] ;  /* 0x0000e000ff007b82 */ /* 0x000e220000000800 */
[----:B------:R-:W-:Y:S01]  /*3cd0*/  LOP3.LUT R3, R2, 0x7ffffff8, RZ, 0xc0, !PT ;  /* 0x7ffffff802037812 */ /* 0x000fe200078ec0ff */
[----:B------:R-:W1:Y:S01]  /*3ce0*/  LDCU.64 UR4, c[0x0][0x390] ;  /* 0x00007200ff0477ac */ /* 0x000e620008000a00 */
[----:B------:R-:W-:-:S03]  /*3cf0*/  LEA R5, R16, UR38, 0x2 ;  /* 0x0000002610057c11 */ /* 0x000fc6000f8e10ff */
[----:B------:R-:W-:-:S07]  /*3d00*/  IMAD.MOV R4, RZ, RZ, -R3 ;  /* 0x000000ffff047224 */ /* 0x000fce00078e0a03 */
.L_x_74:
[----:B--2---:R-:W2:Y:S01]  /*3d10*/  LDS R7, [R5] ;  /* 0x0000000005077984 */ /* 0x004ea20000000800 */
[----:B0-----:R-:W-:-:S04]  /*3d20*/  IMAD R9, R0, 0x4, R5 ;  /* 0x0000000400097824 */ /* 0x001fc800078e0205 */
[C---:B------:R-:W-:Y:S02]  /*3d30*/  IMAD R11, R0.reuse, 0x4, R9 ;  /* 0x00000004000b7824 */ /* 0x040fe400078e0209 */
[----:B------:R-:W0:Y:S02]  /*3d40*/  LDS R9, [R9] ;  /* 0x0000000009097984 */ /* 0x000e240000000800 */
[C---:B------:R-:W-:Y:S02]  /*3d50*/  IMAD R15, R0.reuse, 0x4, R11 ;  /* 0x00000004000f7824 */ /* 0x040fe400078e020b */
[----:B------:R3:W4:Y:S02]  /*3d60*/  LDS R13, [R11] ;  /* 0x000000000b0d7984 */ /* 0x0007240000000800 */
[C---:B------:R-:W-:Y:S02]  /*3d70*/  IMAD R25, R0.reuse, 0x4, R15 ;  /* 0x0000000400197824 */ /* 0x040fe400078e020f */
[----:B------:R5:W5:Y:S02]  /*3d80*/  LDS R23, [R15] ;  /* 0x000000000f177984 */ /* 0x000b640000000800 */
[----:B------:R-:W-:-:S02]  /*3d90*/  IMAD R21, R0, 0x4, R25 ;  /* 0x0000000400157824 */ /* 0x000fc400078e0219 */
[----:B------:R-:W5:Y:S01]  /*3da0*/  LDS R27, [R25] ;  /* 0x00000000191b7984 */ /* 0x000f620000000800 */
[----:B---3--:R-:W-:Y:S02]  /*3db0*/  IMAD.MOV.U32 R11, RZ, RZ, 0x3dcccccd ;  /* 0x3dcccccdff0b7424 */ /* 0x008fe400078e00ff */
[C---:B------:R-:W-:Y:S02]  /*3dc0*/  IMAD R19, R0.reuse, 0x4, R21 ;  /* 0x0000000400137824 */ /* 0x040fe400078e0215 */
[----:B------:R-:W3:Y:S02]  /*3dd0*/  LDS R21, [R21] ;  /* 0x0000000015157984 */ /* 0x000ee40000000800 */
[----:B------:R-:W-:Y:S02]  /*3de0*/  IMAD R17, R0, 0x4, R19 ;  /* 0x0000000400117824 */ /* 0x000fe400078e0213 */
[----:B------:R-:W-:Y:S04]  /*3df0*/  LDS R19, [R19] ;  /* 0x0000000013137984 */ /* 0x000fe80000000800 */
[----:B------:R-:W3:Y:S01]  /*3e00*/  LDS R17, [R17] ;  /* 0x0000000011117984 */ /* 0x000ee20000000800 */
[----:B--2---:R-:W-:-:S05]  /*3e10*/  IMAD R7, R7, R0, RZ ;  /* 0x0000000007077224 */ /* 0x004fca00078e02ff */
[----:B------:R-:W-:Y:S01]  /*3e20*/  IADD3 R8, P1, PT, R7, R16, RZ ;  /* 0x0000001007087210 */ /* 0x000fe20007f3e0ff */
[----:B0-----:R-:W-:-:S03]  /*3e30*/  IMAD R9, R9, R0, RZ ;  /* 0x0000000009097224 */ /* 0x001fc600078e02ff */
[----:B------:R-:W-:Y:S02]  /*3e40*/  LEA.HI.X.SX32 R7, R7, RZ, 0x1, P1 ;  /* 0x000000ff07077211 */ /* 0x000fe400008f0eff */
[C---:B-1----:R-:W-:Y:S01]  /*3e50*/  LEA R6, P1, R8.reuse, UR4, 0x5 ;  /* 0x0000000408067c11 */ /* 0x042fe2000f8228ff */
[----:B----4-:R-:W-:Y:S01]  /*3e60*/  IMAD R13, R13, R0, RZ ;  /* 0x000000000d0d7224 */ /* 0x010fe200078e02ff */
[----:B-----5:R-:W-:Y:S02]  /*3e70*/  IADD3 R15, P2, PT, R9, R16, RZ ;  /* 0x00000010090f7210 */ /* 0x020fe40007f5e0ff */
[----:B------:R-:W-:Y:S01]  /*3e80*/  LEA.HI.X R7, R8, UR5, R7, 0x5, P1 ;  /* 0x0000000508077c11 */ /* 0x000fe200088f2c07 */
[-C--:B------:R-:W-:Y:S01]  /*3e90*/  IMAD R23, R23, R0.reuse, RZ ;  /* 0x0000000017177224 */ /* 0x080fe200078e02ff */
[----:B------:R-:W-:Y:S02]  /*3ea0*/  LEA.HI.X.SX32 R18, R9, RZ, 0x1, P2 ;  /* 0x000000ff09127211 */ /* 0x000fe400010f0eff */
[----:B------:R-:W-:Y:S01]  /*3eb0*/  LEA R8, P1, R15, UR4, 0x5 ;  /* 0x000000040f087c11 */ /* 0x000fe2000f8228ff */
[----:B------:R-:W-:Y:S01]  /*3ec0*/  IMAD R27, R27, R0, RZ ;  /* 0x000000001b1b7224 */ /* 0x000fe200078e02ff */
[----:B------:R-:W-:Y:S01]  /*3ed0*/  IADD3 R14, P3, PT, R13, R16, RZ ;  /* 0x000000100d0e7210 */ /* 0x000fe20007f7e0ff */
[----:B------:R0:W-:Y:S01]  /*3ee0*/  REDG.E.ADD.F32.FTZ.RN.STRONG.GPU desc[UR36][R6.64+0x1c], R11 ;  /* 0x00001c0b060079a6 */ /* 0x0001e2000c12f324 */
[----:B------:R-:W-:-:S02]  /*3ef0*/  LEA.HI.X R9, R15, UR5, R18, 0x5, P1 ;  /* 0x000000050f097c11 */ /* 0x000fc400088f2c12 */
[----:B------:R-:W-:Y:S02]  /*3f00*/  LEA.HI.X.SX32 R13, R13, RZ, 0x1, P3 ;  /* 0x000000ff0d0d7211 */ /* 0x000fe400018f0eff */
[C---:B------:R-:W-:Y:S01]  /*3f10*/  LEA R12, P2, R14.reuse, UR4, 0x5 ;  /* 0x000000040e0c7c11 */ /* 0x040fe2000f8428ff */
[----:B---3--:R-:W-:Y:S01]  /*3f20*/  IMAD R21, R21, R0, RZ ;  /* 0x0000000015157224 */ /* 0x008fe200078e02ff */
[C---:B------:R-:W-:Y:S01]  /*3f30*/  IADD3 R15, P1, PT, R23.reuse, R16, RZ ;  /* 0x00000010170f7210 */ /* 0x040fe20007f3e0ff */
[----:B------:R1:W-:Y:S01]  /*3f40*/  REDG.E.ADD.F32.FTZ.RN.STRONG.GPU desc[UR36][R8.64+0x1c], R11 ;  /* 0x00001c0b080079a6 */ /* 0x0003e2000c12f324 */
[----:B------:R-:W-:Y:S02]  /*3f50*/  LEA.HI.X R13, R14, UR5, R13, 0x5, P2 ;  /* 0x000000050e0d7c11 */ /* 0x000fe400090f2c0d */
[----:B------:R-:W-:Y:S02]  /*3f60*/  LEA.HI.X.SX32 R20, R23, RZ, 0x1, P1 ;  /* 0x000000ff17147211 */ /* 0x000fe400008f0eff */
[----:B------:R-:W-:Y:S01]  /*3f70*/  LEA R14, P1, R15, UR4, 0x5 ;  /* 0x000000040f0e7c11 */ /* 0x000fe2000f8228ff */
[----:B------:R-:W-:Y:S01]  /*3f80*/  IMAD R17, R17, R0, RZ ;  /* 0x0000000011117224 */ /* 0x000fe200078e02ff */
[----:B------:R-:W-:Y:S01]  /*3f90*/  IADD3 R18, P2, PT, R27, R16, RZ ;  /* 0x000000101b127210 */ /* 0x000fe20007f5e0ff */
[----:B------:R-:W-:Y:S01]  /*3fa0*/  REDG.E.ADD.F32.FTZ.RN.STRONG.GPU desc[UR36][R12.64+0x1c], R11 ;  /* 0x00001c0b0c0079a6 */ /* 0x000fe2000c12f324 */
[----:B------:R-:W-:-:S02]  /*3fb0*/  LEA.HI.X R15, R15, UR5, R20, 0x5, P1 ;  /* 0x000000050f0f7c11 */ /* 0x000fc400088f2c14 */
[----:B------:R-:W-:Y:S02]  /*3fc0*/  LEA.HI.X.SX32 R27, R27, RZ, 0x1, P2 ;  /* 0x000000ff1b1b7211 */ /* 0x000fe400010f0eff */
[C---:B0-----:R-:W-:Y:S01]  /*3fd0*/  LEA R6, P1, R18.reuse, UR4, 0x5 ;  /* 0x0000000412067c11 */ /* 0x041fe2000f8228ff */
[----:B------:R-:W-:Y:S01]  /*3fe0*/  IMAD R19, R19, R0, RZ ;  /* 0x0000000013137224 */ /* 0x000fe200078e02ff */
[CC--:B-1----:R-:W-:Y:S01]  /*3ff0*/  IADD3 R9, P2, PT, R21.reuse, R16.reuse, RZ ;  /* 0x0000001015097210 */ /* 0x0c2fe20007f5e0ff */
[----:B------:R0:W-:Y:S01]  /*4000*/  REDG.E.ADD.F32.FTZ.RN.STRONG.GPU desc[UR36][R14.64+0x1c], R11 ;  /* 0x00001c0b0e0079a6 */ /* 0x0001e2000c12f324 */
[----:B------:R-:W-:Y:S02]  /*4010*/  LEA.HI.X R7, R18, UR5, R27, 0x5, P1 ;  /* 0x0000000512077c11 */ /* 0x000fe400088f2c1b */
[----:B------:R-:W-:Y:S02]  /*4020*/  LEA.HI.X.SX32 R22, R21, RZ, 0x1, P2 ;  /* 0x000000ff15167211 */ /* 0x000fe400010f0eff */
[----:B------:R-:W-:Y:S01]  /*4030*/  LEA R8, P1, R9, UR4, 0x5 ;  /* 0x0000000409087c11 */ /* 0x000fe2000f8228ff */
[----:B------:R-:W-:Y:S01]  /*4040*/  VIADD R4, R4, 0x8 ;  /* 0x0000000804047836 */ /* 0x000fe20000000000 */
[----:B------:R-:W-:Y:S01]  /*4050*/  IADD3 R18, P4, PT, R17, R16, RZ ;  /* 0x0000001011127210 */ /* 0x000fe20007f9e0ff */
[----:B------:R2:W-:Y:S01]  /*4060*/  REDG.E.ADD.F32.FTZ.RN.STRONG.GPU desc[UR36][R6.64+0x1c], R11 ;  /* 0x00001c0b060079a6 */ /* 0x0005e2000c12f324 */
[----:B------:R-:W-:-:S02]  /*4070*/  LEA.HI.X R9, R9, UR5, R22, 0x5, P1 ;  /* 0x0000000509097c11 */ /* 0x000fc400088f2c16 */
[----:B------:R-:W-:Y:S02]  /*4080*/  LEA.HI.X.SX32 R17, R17, RZ, 0x1, P4 ;  /* 0x000000ff11117211 */ /* 0x000fe400020f0eff */
[C---:B0-----:R-:W-:Y:S01]  /*4090*/  LEA R14, P1, R18.reuse, UR4, 0x5 ;  /* 0x00000004120e7c11 */ /* 0x041fe2000f8228ff */
[----:B------:R2:W-:Y:S01]  /*40a0*/  REDG.E.ADD.F32.FTZ.RN.STRONG.GPU desc[UR36][R8.64+0x1c], R11 ;  /* 0x00001c0b080079a6 */ /* 0x0005e2000c12f324 */
[C---:B------:R-:W-:Y:S02]  /*40b0*/  IADD3 R20, P3, PT, R19.reuse, R16, RZ ;  /* 0x0000001013147210 */ /* 0x040fe40007f7e0ff */
[----:B------:R-:W-:Y:S02]  /*40c0*/  LEA.HI.X R15, R18, UR5, R17, 0x5, P1 ;  /* 0x00000005120f7c11 */ /* 0x000fe400088f2c11 */
[----:B------:R-:W-:Y:S02]  /*40d0*/  ISETP.NE.AND P1, PT, R4, RZ, PT ;  /* 0x000000ff0400720c */ /* 0x000fe40003f25270 */
[----:B------:R-:W-:-:S02]  /*40e0*/  LEA.HI.X.SX32 R19, R19, RZ, 0x1, P3 ;  /* 0x000000ff13137211 */ /* 0x000fc400018f0eff */
[----:B------:R-:W-:-:S04]  /*40f0*/  LEA R12, P2, R20, UR4, 0x5 ;  /* 0x00000004140c7c11 */ /* 0x000fc8000f8428ff */
[----:B------:R-:W-:Y:S01]  /*4100*/  LEA.HI.X R13, R20, UR5, R19, 0x5, P2 ;  /* 0x00000005140d7c11 */ /* 0x000fe200090f2c13 */
[----:B------:R-:W-:-:S04]  /*4110*/  IMAD R5, R0, 0x20, R5 ;  /* 0x0000002000057824 */ /* 0x000fc800078e0205 */
[----:B------:R2:W-:Y:S04]  /*4120*/  REDG.E.ADD.F32.FTZ.RN.STRONG.GPU desc[UR36][R12.64+0x1c], R11 ;  /* 0x00001c0b0c0079a6 */ /* 0x0005e8000c12f324 */
[----:B------:R2:W-:Y:S01]  /*4130*/  REDG.E.ADD.F32.FTZ.RN.STRONG.GPU desc[UR36][R14.64+0x1c], R11 ;  /* 0x00001c0b0e0079a6 */ /* 0x0005e2000c12f324 */
[----:B------:R-:W-:Y:S05]  /*4140*/  @P1 BRA `(.L_x_74) ;  /* 0xfffffff800f01947 */ /* 0x000fea000383ffff */
.L_x_73:
[----:B------:R-:W-:Y:S05]  /*4150*/  @!P0 BRA `(.L_x_72) ;  /* 0x0000000400408947 */ /* 0x000fea0003800000 */
[----:B------:R-:W-:Y:S02]  /*4160*/  ISETP.GE.U32.AND P1, PT, R10, 0x4, PT ;  /* 0x000000040a00780c */ /* 0x000fe40003f26070 */
[----:B--2---:R-:W-:-:S04]  /*4170*/  LOP3.LUT R14, R2, 0x3, RZ, 0xc0, !PT ;  /* 0x00000003020e7812 */ /* 0x004fc800078ec0ff */
[----:B------:R-:W-:-:S07]  /*4180*/  ISETP.NE.AND P0, PT, R14, RZ, PT ;  /* 0x000000ff0e00720c */ /* 0x000fce0003f05270 */
[----:B------:R-:W-:Y:S06]  /*4190*/  @!P1 BRA `(.L_x_75) ;  /* 0x0000000000949947 */ /* 0x000fec0003800000 */
[----:B------:R-:W0:Y:S01]  /*41a0*/  LDC R11, c[0x0][0x380] ;  /* 0x0000e000ff0b7b82 */ /* 0x000e220000000800 */
[----:B------:R-:W1:Y:S01]  /*41b0*/  LDCU.64 UR4, c[0x0][0x390] ;  /* 0x00007200ff0477ac */ /* 0x000e620008000a00 */
[----:B0-----:R-:W-:-:S05]  /*41c0*/  IMAD R0, R3, R11, R16 ;  /* 0x0000000b03007224 */ /* 0x001fca00078e0210 */
[----:B------:R-:W-:-:S05]  /*41d0*/  LEA R0, R0, UR38, 0x2 ;  /* 0x0000002600007c11 */ /* 0x000fca000f8e10ff */
[C---:B------:R-:W-:Y:S02]  /*41e0*/  IMAD R4, R11.reuse, 0x4, R0 ;  /* 0x000000040b047824 */ /* 0x040fe400078e0200 */
[----:B------:R-:W0:Y:S02]  /*41f0*/  LDS R0, [R0] ;  /* 0x0000000000007984 */ /* 0x000e240000000800 */
[C---:B------:R-:W-:Y:S02]  /*4200*/  IMAD R6, R11.reuse, 0x4, R4 ;  /* 0x000000040b067824 */ /* 0x040fe400078e0204 */
[----:B------:R-:W2:Y:S02]  /*4210*/  LDS R4, [R4] ;  /* 0x0000000004047984 */ /* 0x000ea40000000800 */
[----:B------:R-:W-:Y:S02]  /*4220*/  IMAD R8, R11, 0x4, R6 ;  /* 0x000000040b087824 */ /* 0x000fe400078e0206 */
[----:B------:R-:W3:Y:S04]  /*4230*/  LDS R6, [R6] ;  /* 0x0000000006067984 */ /* 0x000ee80000000800 */
[----:B------:R-:W4:Y:S01]  /*4240*/  LDS R8, [R8] ;  /* 0x0000000008087984 */ /* 0x000f220000000800 */
[----:B0-----:R-:W-:-:S02]  /*4250*/  IMAD R5, R0, R11, RZ ;  /* 0x0000000b00057224 */ /* 0x001fc400078e02ff */
[----:B--2---:R-:W-:-:S03]  /*4260*/  IMAD R7, R4, R11, RZ ;  /* 0x0000000b04077224 */ /* 0x004fc600078e02ff */
[-C--:B------:R-:W-:Y:S01]  /*4270*/  IADD3 R13, P1, PT, R5, R16.reuse, RZ ;  /* 0x00000010050d7210 */ /* 0x080fe20007f3e0ff */
[-C--:B---3--:R-:W-:Y:S01]  /*4280*/  IMAD R9, R6, R11.reuse, RZ ;  /* 0x0000000b06097224 */ /* 0x088fe200078e02ff */
[----:B------:R-:W-:Y:S02]  /*4290*/  IADD3 R10, P2, PT, R7, R16, RZ ;  /* 0x00000010070a7210 */ /* 0x000fe40007f5e0ff */
[----:B------:R-:W-:Y:S01]  /*42a0*/  LEA.HI.X.SX32 R0, R5, RZ, 0x1, P1 ;  /* 0x000000ff05007211 */ /* 0x000fe200008f0eff */
[----:B----4-:R-:W-:Y:S01]  /*42b0*/  IMAD R11, R8, R11, RZ ;  /* 0x0000000b080b7224 */ /* 0x010fe200078e02ff */
[----:B------:R-:W-:Y:S02]  /*42c0*/  LEA.HI.X.SX32 R7, R7, RZ, 0x1, P2 ;  /* 0x000000ff07077211 */ /* 0x000fe400010f0eff */
[----:B-1----:R-:W-:Y:S02]  /*42d0*/  LEA R4, P1, R13, UR4, 0x5 ;  /* 0x000000040d047c11 */ /* 0x002fe4000f8228ff */
[----:B------:R-:W-:-:S02]  /*42e0*/  LEA R6, P2, R10, UR4, 0x5 ;  /* 0x000000040a067c11 */ /* 0x000fc4000f8428ff */
[----:B------:R-:W-:Y:S01]  /*42f0*/  LEA.HI.X R5, R13, UR5, R0, 0x5, P1 ;  /* 0x000000050d057c11 */ /* 0x000fe200088f2c00 */
[----:B------:R-:W-:Y:S01]  /*4300*/  IMAD.MOV.U32 R13, RZ, RZ, 0x3dcccccd ;  /* 0x3dcccccdff0d7424 */ /* 0x000fe200078e00ff */
[----:B------:R-:W-:Y:S02]  /*4310*/  LEA.HI.X R7, R10, UR5, R7, 0x5, P2 ;  /* 0x000000050a077c11 */ /* 0x000fe400090f2c07 */
[-C--:B------:R-:W-:Y:S02]  /*4320*/  IADD3 R12, P3, PT, R9, R16.reuse, RZ ;  /* 0x00000010090c7210 */ /* 0x080fe40007f7e0ff */
[----:B------:R-:W-:Y:S01]  /*4330*/  IADD3 R0, P2, PT, R11, R16, RZ ;  /* 0x000000100b007210 */ /* 0x000fe20007f5e0ff */
[----:B------:R0:W-:Y:S01]  /*4340*/  REDG.E.ADD.F32.FTZ.RN.STRONG.GPU desc[UR36][R4.64+0x1c], R13 ;  /* 0x00001c0d040079a6 */ /* 0x0001e2000c12f324 */
[----:B------:R-:W-:Y:S02]  /*4350*/  LEA.HI.X.SX32 R9, R9, RZ, 0x1, P3 ;  /* 0x000000ff09097211 */ /* 0x000fe400018f0eff */
[----:B------:R-:W-:Y:S01]  /*4360*/  LEA R8, P1, R12, UR4, 0x5 ;  /* 0x000000040c087c11 */ /* 0x000fe2000f8228ff */
[----:B------:R0:W-:Y:S01]  /*4370*/  REDG.E.ADD.F32.FTZ.RN.STRONG.GPU desc[UR36][R6.64+0x1c], R13 ;  /* 0x00001c0d060079a6 */ /* 0x0001e2000c12f324 */
[----:B------:R-:W-:-:S02]  /*4380*/  LEA.HI.X.SX32 R11, R11, RZ, 0x1, P2 ;  /* 0x000000ff0b0b7211 */ /* 0x000fc400010f0eff */
[----:B------:R-:W-:Y:S02]  /*4390*/  LEA R10, P2, R0, UR4, 0x5 ;  /* 0x00000004000a7c11 */ /* 0x000fe4000f8428ff */
[----:B------:R-:W-:Y:S02]  /*43a0*/  LEA.HI.X R9, R12, UR5, R9, 0x5, P1 ;  /* 0x000000050c097c11 */ /* 0x000fe400088f2c09 */
[----:B------:R-:W-:-:S03]  /*43b0*/  LEA.HI.X R11, R0, UR5, R11, 0x5, P2 ;  /* 0x00000005000b7c11 */ /* 0x000fc600090f2c0b */
[----:B------:R0:W-:Y:S04]  /*43c0*/  REDG.E.ADD.F32.FTZ.RN.STRONG.GPU desc[UR36][R8.64+0x1c], R13 ;  /* 0x00001c0d080079a6 */ /* 0x0001e8000c12f324 */
[----:B------:R0:W-:Y:S01]  /*43d0*/  REDG.E.ADD.F32.FTZ.RN.STRONG.GPU desc[UR36][R10.64+0x1c], R13 ;  /* 0x00001c0d0a0079a6 */ /* 0x0001e2000c12f324 */
[----:B------:R-:W-:-:S07]  /*43e0*/  VIADD R3, R3, 0x4 ;  /* 0x0000000403037836 */ /* 0x000fce0000000000 */
.L_x_75:
[----:B------:R-:W-:Y:S05]  /*43f0*/  @!P0 BRA `(.L_x_72) ;  /* 0x0000000000988947 */ /* 0x000fea0003800000 */
[----:B------:R-:W-:Y:S02]  /*4400*/  ISETP.NE.AND P0, PT, R14, 0x1, PT ;  /* 0x000000010e00780c */ /* 0x000fe40003f05270 */
[----:B------:R-:W-:-:S04]  /*4410*/  LOP3.LUT R0, R2, 0x1, RZ, 0xc0, !PT ;  /* 0x0000000102007812 */ /* 0x000fc800078ec0ff */
[----:B------:R-:W-:-:S07]  /*4420*/  ISETP.NE.U32.AND P1, PT, R0, 0x1, PT ;  /* 0x000000010000780c */ /* 0x000fce0003f25070 */
[----:B------:R-:W-:Y:S06]  /*4430*/  @!P0 BRA `(.L_x_76) ;  /* 0x0000000000548947 */ /* 0x000fec0003800000 */
[----:B------:R-:W0:Y:S01]  /*4440*/  LDC R0, c[0x0][0x380] ;  /* 0x0000e000ff007b82 */ /* 0x000e220000000800 */
[----:B------:R-:W1:Y:S01]  /*4450*/  LDCU.64 UR4, c[0x0][0x390] ;  /* 0x00007200ff0477ac */ /* 0x000e620008000a00 */
[----:B0-----:R-:W-:-:S05]  /*4460*/  IMAD R4, R3, R0, R16 ;  /* 0x0000000003047224 */ /* 0x001fca00078e0210 */
[----:B------:R-:W-:-:S05]  /*4470*/  LEA R9, R4, UR38, 0x2 ;  /* 0x0000002604097c11 */ /* 0x000fca000f8e10ff */
[----:B------:R-:W-:Y:S02]  /*4480*/  IMAD R8, R0, 0x4, R9 ;  /* 0x0000000400087824 */ /* 0x000fe400078e0209 */
[----:B------:R-:W0:Y:S04]  /*4490*/  LDS R9, [R9] ;  /* 0x0000000009097984 */ /* 0x000e280000000800 */
[----:B------:R-:W2:Y:S01]  /*44a0*/  LDS R7, [R8] ;  /* 0x0000000008077984 */ /* 0x000ea20000000800 */
[-C--:B0-----:R-:W-:Y:S02]  /*44b0*/  IMAD R5, R9, R0.reuse, RZ ;  /* 0x0000000009057224 */ /* 0x081fe400078e02ff */
[----:B------:R-:W-:Y:S02]  /*44c0*/  IMAD.MOV.U32 R9, RZ, RZ, 0x3dcccccd ;  /* 0x3dcccccdff097424 */ /* 0x000fe400078e00ff */
[----:B--2---:R-:W-:Y:S01]  /*44d0*/  IMAD R7, R7, R0, RZ ;  /* 0x0000000007077224 */ /* 0x004fe200078e02ff */
[----:B------:R-:W-:-:S04]  /*44e0*/  IADD3 R0, P0, PT, R5, R16, RZ ;  /* 0x0000001005007210 */ /* 0x000fc80007f1e0ff */
[----:B------:R-:W-:Y:S02]  /*44f0*/  IADD3 R10, P2, PT, R7, R16, RZ ;  /* 0x00000010070a7210 */ /* 0x000fe40007f5e0ff */
[----:B------:R-:W-:Y:S02]  /*4500*/  LEA.HI.X.SX32 R5, R5, RZ, 0x1, P0 ;  /* 0x000000ff05057211 */ /* 0x000fe400000f0eff */
[----:B-1----:R-:W-:Y:S02]  /*4510*/  LEA R4, P0, R0, UR4, 0x5 ;  /* 0x0000000400047c11 */ /* 0x002fe4000f8028ff */
[----:B------:R-:W-:Y:S02]  /*4520*/  LEA.HI.X.SX32 R7, R7, RZ, 0x1, P2 ;  /* 0x000000ff07077211 */ /* 0x000fe400010f0eff */
[----:B------:R-:W-:Y:S02]  /*4530*/  LEA R6, P2, R10, UR4, 0x5 ;  /* 0x000000040a067c11 */ /* 0x000fe4000f8428ff */
[----:B------:R-:W-:-:S02]  /*4540*/  LEA.HI.X R5, R0, UR5, R5, 0x5, P0 ;  /* 0x0000000500057c11 */ /* 0x000fc400080f2c05 */
[----:B------:R-:W-:-:S03]  /*4550*/  LEA.HI.X R7, R10, UR5, R7, 0x5, P2 ;  /* 0x000000050a077c11 */ /* 0x000fc600090f2c07 */
[----:B------:R1:W-:Y:S04]  /*4560*/  REDG.E.ADD.F32.FTZ.RN.STRONG.GPU desc[UR36][R4.64+0x1c], R9 ;  /* 0x00001c09040079a6 */ /* 0x0003e8000c12f324 */
[----:B------:R1:W-:Y:S01]  /*4570*/  REDG.E.ADD.F32.FTZ.RN.STRONG.GPU desc[UR36][R6.64+0x1c], R9 ;  /* 0x00001c09060079a6 */ /* 0x0003e2000c12f324 */
[----:B------:R-:W-:-:S07]  /*4580*/  VIADD R3, R3, 0x2 ;  /* 0x0000000203037836 */ /* 0x000fce0000000000 */
.L_x_76:
[----:B------:R-:W-:Y:S05]  /*4590*/  @P1 BRA `(.L_x_72) ;  /* 0x0000000000301947 */ /* 0x000fea0003800000 */
[----:B------:R-:W2:Y:S01]  /*45a0*/  LDCU UR4, c[0x0][0x380] ;  /* 0x00007000ff0477ac */ /* 0x000ea20008000800 */
[----:B01----:R-:W-:Y:S01]  /*45b0*/  IMAD.MOV.U32 R7, RZ, RZ, 0x3dcccccd ;  /* 0x3dcccccdff077424 */ /* 0x003fe200078e00ff */
[----:B------:R-:W0:Y:S01]  /*45c0*/  LDCU.64 UR6, c[0x0][0x390] ;  /* 0x00007200ff0677ac */ /* 0x000e220008000a00 */
[----:B--2---:R-:W-:-:S05]  /*45d0*/  IMAD R3, R3, UR4, R16 ;  /* 0x0000000403037c24 */ /* 0x004fca000f8e0210 */
[----:B------:R-:W-:-:S06]  /*45e0*/  LEA R3, R3, UR38, 0x2 ;  /* 0x0000002603037c11 */ /* 0x000fcc000f8e10ff */
[----:B------:R-:W1:Y:S02]  /*45f0*/  LDS R3, [R3] ;  /* 0x0000000003037984 */ /* 0x000e640000000800 */
[----:B-1----:R-:W-:-:S05]  /*4600*/  IMAD R5, R3, UR4, RZ ;  /* 0x0000000403057c24 */ /* 0x002fca000f8e02ff */
[----:B------:R-:W-:-:S04]  /*4610*/  IADD3 R0, P0, PT, R5, R16, RZ ;  /* 0x0000001005007210 */ /* 0x000fc80007f1e0ff */
[----:B------:R-:W-:Y:S02]  /*4620*/  LEA.HI.X.SX32 R5, R5, RZ, 0x1, P0 ;  /* 0x000000ff05057211 */ /* 0x000fe400000f0eff */
[----:B0-----:R-:W-:-:S04]  /*4630*/  LEA R4, P0, R0, UR6, 0x5 ;  /* 0x0000000600047c11 */ /* 0x001fc8000f8028ff */
[----:B------:R-:W-:-:S05]  /*4640*/  LEA.HI.X R5, R0, UR7, R5, 0x5, P0 ;  /* 0x0000000700057c11 */ /* 0x000fca00080f2c05 */
[----:B------:R3:W-:Y:S04]  /*4650*/  REDG.E.ADD.F32.FTZ.RN.STRONG.GPU desc[UR36][R4.64+0x1c], R7 ;  /* 0x00001c07040079a6 */ /* 0x0007e8000c12f324 */
.L_x_72:
[----:B0-2---:R-:W-:Y:S01]  /*4660*/  IABS R8, R2 ;  /* 0x0000000200087213 */ /* 0x005fe20000000000 */
[----:B------:R-:W1:Y:S03]  /*4670*/  LDCU.64 UR4, c[0x0][0x380] ;  /* 0x00007000ff0477ac */ /* 0x000e660008000a00 */
[----:B------:R-:W0:Y:S08]  /*4680*/  I2F.RP R0, R8 ;  /* 0x0000000800007306 */ /* 0x000e300000209400 */
[----:B0-----:R-:W0:Y:S01]  /*4690*/  MUFU.RCP R0, R0 ;  /* 0x0000000000007308 */ /* 0x001e220000001000 */
[----:B-1-3--:R-:W-:-:S04]  /*46a0*/  IMAD.U32 R4, RZ, RZ, UR4 ;  /* 0x00000004ff047e24 */ /* 0x00afc8000f8e00ff */
[----:B------:R-:W-:-:S05]  /*46b0*/  IMAD R3, R4, UR5, RZ ;  /* 0x0000000504037c24 */ /* 0x000fca000f8e02ff */
[----:B------:R-:W-:Y:S02]  /*46c0*/  IABS R9, R3 ;  /* 0x0000000300097213 */ /* 0x000fe40000000000 */
[----:B------:R-:W-:-:S04]  /*46d0*/  LOP3.LUT R3, R3, R2, RZ, 0x3c, !PT ;  /* 0x0000000203037212 */ /* 0x000fc800078e3cff */
[----:B------:R-:W-:Y:S01]  /*46e0*/  ISETP.GE.AND P2, PT, R3, RZ, PT ;  /* 0x000000ff0300720c */ /* 0x000fe20003f46270 */
[----:B0-----:R-:W-:-:S04]  /*46f0*/  VIADD R6, R0, 0xffffffe ;  /* 0x0ffffffe00067836 */ /* 0x001fc80000000000 */
[----:B------:R0:W1:Y:S02]  /*4700*/  F2I.FTZ.U32.TRUNC.NTZ R7, R6 ;  /* 0x0000000600077305 */ /* 0x000064000021f000 */
[----:B0-----:R-:W-:Y:S02]  /*4710*/  IMAD.MOV.U32 R6, RZ, RZ, RZ ;  /* 0x000000ffff067224 */ /* 0x001fe400078e00ff */
[----:B-1----:R-:W-:-:S04]  /*4720*/  IMAD.MOV R5, RZ, RZ, -R7 ;  /* 0x000000ffff057224 */ /* 0x002fc800078e0a07 */
[----:B------:R-:W-:-:S04]  /*4730*/  IMAD R5, R5, R8, RZ ;  /* 0x0000000805057224 */ /* 0x000fc800078e02ff */
[----:B------:R-:W-:-:S04]  /*4740*/  IMAD.HI.U32 R7, R7, R5, R6 ;  /* 0x0000000507077227 */ /* 0x000fc800078e0006 */
[----:B------:R-:W-:-:S04]  /*4750*/  IMAD.MOV.U32 R5, RZ, RZ, R9 ;  /* 0x000000ffff057224 */ /* 0x000fc800078e0009 */
[----:B------:R-:W-:-:S04]  /*4760*/  IMAD.HI.U32 R0, R7, R5, RZ ;  /* 0x0000000507007227 */ /* 0x000fc800078e00ff */
[----:B------:R-:W-:-:S04]  /*4770*/  IMAD.MOV R6, RZ, RZ, -R0 ;  /* 0x000000ffff067224 */ /* 0x000fc800078e0a00 */
[----:B------:R-:W-:-:S05]  /*4780*/  IMAD R5, R8, R6, R5 ;  /* 0x0000000608057224 */ /* 0x000fca00078e0205 */
[----:B------:R-:W-:-:S13]  /*4790*/  ISETP.GT.U32.AND P1, PT, R8, R5, PT ;  /* 0x000000050800720c */ /* 0x000fda0003f24070 */
[----:B------:R-:W-:Y:S02]  /*47a0*/  @!P1 IMAD.IADD R5, R5, 0x1, -R8 ;  /* 0x0000000105059824 */ /* 0x000fe400078e0a08 */
[----:B------:R-:W-:Y:S01]  /*47b0*/  @!P1 VIADD R0, R0, 0x1 ;  /* 0x0000000100009836 */ /* 0x000fe20000000000 */
[----:B------:R-:W-:Y:S02]  /*47c0*/  ISETP.NE.AND P1, PT, R2, RZ, PT ;  /* 0x000000ff0200720c */ /* 0x000fe40003f25270 */
[----:B------:R-:W-:-:S13]  /*47d0*/  ISETP.GE.U32.AND P0, PT, R5, R8, PT ;  /* 0x000000080500720c */ /* 0x000fda0003f06070 */
[----:B------:R-:W-:-:S04]  /*47e0*/  @P0 VIADD R0, R0, 0x1 ;  /* 0x0000000100000836 */ /* 0x000fc80000000000 */
[----:B------:R-:W-:Y:S01]  /*47f0*/  @!P2 IMAD.MOV R0, RZ, RZ, -R0 ;  /* 0x000000ffff00a224 */ /* 0x000fe200078e0a00 */
[----:B------:R-:W-:-:S04]  /*4800*/  @!P1 LOP3.LUT R0, RZ, R2, RZ, 0x33, !PT ;  /* 0x00000002ff009212 */ /* 0x000fc800078e33ff */
[----:B------:R-:W-:-:S13]  /*4810*/  ISETP.GE.AND P0, PT, R0, 0x1, PT ;  /* 0x000000010000780c */ /* 0x000fda0003f06270 */
[----:B------:R-:W-:Y:S05]  /*4820*/  @!P0 EXIT ;  /* 0x000000000000894d */ /* 0x000fea0003800000 */
[C---:B------:R-:W-:Y:S01]  /*4830*/  ISETP.GE.U32.AND P0, PT, R0.reuse, 0x8, PT ;  /* 0x000000080000780c */ /* 0x040fe20003f06070 */
[----:B------:R-:W-:Y:S01]  /*4840*/  IMAD.MOV.U32 R6, RZ, RZ, RZ ;  /* 0x000000ffff067224 */ /* 0x000fe200078e00ff */
[----:B------:R-:W-:-:S11]  /*4850*/  LOP3.LUT R10, R0, 0x7, RZ, 0xc0, !PT ;  /* 0x00000007000a7812 */ /* 0x000fd600078ec0ff */
[----:B------:R-:W-:Y:S05]  /*4860*/  @!P0 BRA `(.L_x_77) ;  /* 0x0000000800488947 */ /* 0x000fea0003800000 */
[----:B------:R-:W0:Y:S01]  /*4870*/  LDC R7, c[0x0][0x380] ;  /* 0x0000e000ff077b82 */ /* 0x000e220000000800 */
[----:B------:R-:W-:Y:S01]  /*4880*/  LOP3.LUT R6, R0, 0x7ffffff8, RZ, 0xc0, !PT ;  /* 0x7ffffff800067812 */ /* 0x000fe200078ec0ff */
[C---:B------:R-:W-:Y:S01]  /*4890*/  IMAD.SHL.U32 R9, R4.reuse, 0x2, RZ ;  /* 0x0000000204097824 */ /* 0x040fe200078e00ff */
[----:B------:R-:W1:Y:S01]  /*48a0*/  LDCU.64 UR6, c[0x0][0x390] ;  /* 0x00007200ff0677ac */ /* 0x000e620008000a00 */
[C---:B------:R-:W-:Y:S02]  /*48b0*/  IMAD R11, R4.reuse, 0x3, RZ ;  /* 0x00000003040b7824 */ /* 0x040fe400078e02ff */
[C---:B------:R-:W-:Y:S02]  /*48c0*/  IMAD.SHL.U32 R13, R4.reuse, 0x4, RZ ;  /* 0x00000004040d7824 */ /* 0x040fe400078e00ff */
[----:B------:R-:W2:Y:S01]  /*48d0*/  LDC R8, c[0x0][0x380] ;  /* 0x0000e000ff087b82 */ /* 0x000ea20000000800 */
[C---:B------:R-:W-:Y:S02]  /*48e0*/  IMAD R15, R4.reuse, 0x5, RZ ;  /* 0x00000005040f7824 */ /* 0x040fe400078e02ff */
[----:B------:R-:W-:-:S02]  /*48f0*/  IMAD R17, R4, 0x6, RZ ;  /* 0x0000000604117824 */ /* 0x000fc400078e02ff */
[----:B------:R-:W-:Y:S02]  /*4900*/  IMAD R19, R4, 0x7, RZ ;  /* 0x0000000704137824 */ /* 0x000fe400078e02ff */
[----:B------:R-:W-:Y:S02]  /*4910*/  IMAD.MOV.U32 R21, RZ, RZ, RZ ;  /* 0x000000ffff157224 */ /* 0x000fe400078e00ff */
[----:B------:R-:W-:-:S07]  /*4920*/  IMAD.MOV R12, RZ, RZ, -R6 ;  /* 0x000000ffff0c7224 */ /* 0x000fce00078e0a06 */
.L_x_94:
[----:B0-----:R-:W-:-:S04]  /*4930*/  IADD3 R2, P0, PT, R16, R21, RZ ;  /* 0x0000001510027210 */ /* 0x001fc80007f1e0ff */
[----:B------:R-:W-:Y:S02]  /*4940*/  LEA.HI.X.SX32 R3, R21, RZ, 0x1, P0 ;  /* 0x000000ff15037211 */ /* 0x000fe400000f0eff */
[----:B-1----:R-:W-:-:S04]  /*4950*/  LEA R4, P0, R2, UR6, 0x5 ;  /* 0x0000000602047c11 */ /* 0x002fc8000f8028ff */
[----:B------:R-:W-:-:S05]  /*4960*/  LEA.HI.X R5, R2, UR7, R3, 0x5, P0 ;  /* 0x0000000702057c11 */ /* 0x000fca00080f2c03 */
[----:B------:R-:W3:Y:S04]  /*4970*/  LDG.E.U8 R2, desc[UR36][R4.64+0x18] ;  /* 0x0000182404027981 */ /* 0x000ee8000c1e1100 */
[----:B------:R-:W4:Y:S01]  /*4980*/  LDG.E R22, desc[UR36][R4.64+0x1c] ;  /* 0x00001c2404167981 */ /* 0x000f22000c1e1900 */
[----:B------:R-:W-:Y:S01]  /*4990*/  UMOV UR4, 0x9999999a ;  /* 0x9999999a00047882 */ /* 0x000fe20000000000 */
[----:B------:R-:W-:Y:S01]  /*49a0*/  UMOV UR5, 0x3fc99999 ;  /* 0x3fc9999900057882 */ /* 0x000fe20000000000 */
[----:B0-----:R-:W-:Y:S01]  /*49b0*/  IADD3 R3, P1, PT, R16, R7, RZ ;  /* 0x0000000710037210 */ /* 0x001fe20007f3e0ff */
[----:B------:R-:W-:Y:S03]  /*49c0*/  BSSY.RECONVERGENT B0, `(.L_x_78) ;  /* 0x000000b000007945 */ /* 0x000fe60003800200 */
[----:B------:R-:W-:-:S02]  /*49d0*/  LEA.HI.X.SX32 R14, R7, RZ, 0x1, P1 ;  /* 0x000000ff070e7211 */ /* 0x000fc400008f0eff */
[----:B---3--:R-:W-:Y:S01]  /*49e0*/  LOP3.LUT R2, R2, 0x1, RZ, 0xc0, !PT ;  /* 0x0000000102027812 */ /* 0x008fe200078ec0ff */
[----:B----4-:R-:W0:Y:S03]  /*49f0*/  F2F.F64.F32 R22, R22 ;  /* 0x0000001600167310 */ /* 0x010e260000201800 */
[----:B------:R-:W-:Y:S02]  /*4a00*/  ISETP.NE.U32.AND P0, PT, R2, 0x1, PT ;  /* 0x000000010200780c */ /* 0x000fe40003f05070 */
[----:B------:R-:W-:-:S04]  /*4a10*/  LEA R2, P1, R3, UR6, 0x5 ;  /* 0x0000000603027c11 */ /* 0x000fc8000f8228ff */
[----:B------:R-:W-:-:S07]  /*4a20*/  LEA.HI.X R3, R3, UR7, R14, 0x5, P1 ;  /* 0x0000000703037c11 */ /* 0x000fce00088f2c0e */
[----:B0-----:R-:W-:-:S14]  /*4a30*/  DSETP.LEU.OR P0, PT, R22, UR4, P0 ;  /* 0x0000000416007e2a */ /* 0x001fdc000870b400 */
[----:B------:R-:W-:Y:S05]  /*4a40*/  @P0 BRA `(.L_x_79) ;  /* 0x0000000000080947 */ /* 0x000fea0003800000 */
[----:B------:R-:W-:-:S05]  /*4a50*/  IMAD.MOV.U32 R23, RZ, RZ, -0x42333333 ;  /* 0xbdcccccdff177424 */ /* 0x000fca00078e00ff */
[----:B------:R0:W-:Y:S02]  /*4a60*/  REDG.E.ADD.F32.FTZ.RN.STRONG.GPU desc[UR36][R4.64+0x1c], R23 ;  /* 0x00001c17040079a6 */ /* 0x0001e4000c12f324 */
.L_x_79:
[----:B------:R-:W-:Y:S05]  /*4a70*/  BSYNC.RECONVERGENT B0 ;  /* 0x0000000000007941 */ /* 0x000fea0003800200 */
.L_x_78:
[----:B0-----:R-:W3:Y:S04]  /*4a80*/  LDG.E.U8 R4, desc[UR36][R2.64+0x18] ;  /* 0x0000182402047981 */ /* 0x001ee8000c1e1100 */
[----:B------:R-:W4:Y:S01]  /*4a90*/  LDG.E R22, desc[UR36][R2.64+0x1c] ;  /* 0x00001c2402167981 */ /* 0x000f22000c1e1900 */
[----:B------:R-:W-:Y:S01]  /*4aa0*/  IADD3 R5, P1, PT, R16, R9, RZ ;  /* 0x0000000910057210 */ /* 0x000fe20007f3e0ff */
[----:B------:R-:W-:Y:S03]  /*4ab0*/  BSSY.RECONVERGENT B0, `(.L_x_80) ;  /* 0x000000b000007945 */ /* 0x000fe60003800200 */
[----:B------:R-:W-:Y:S02]  /*4ac0*/  LEA.HI.X.SX32 R14, R9, RZ, 0x1, P1 ;  /* 0x000000ff090e7211 */ /* 0x000fe400008f0eff */
[----:B---3--:R-:W-:Y:S01]  /*4ad0*/  LOP3.LUT R4, R4, 0x1, RZ, 0xc0, !PT ;  /* 0x0000000104047812 */ /* 0x008fe200078ec0ff */
[----:B----4-:R-:W0:Y:S03]  /*4ae0*/  F2F.F64.F32 R22, R22 ;  /* 0x0000001600167310 */ /* 0x010e260000201800 */
[----:B------:R-:W-:-:S02]  /*4af0*/  ISETP.NE.U32.AND P0, PT, R4, 0x1, PT ;  /* 0x000000010400780c */ /* 0x000fc40003f05070 */
[----:B------:R-:W-:-:S04]  /*4b00*/  LEA R4, P1, R5, UR6, 0x5 ;  /* 0x0000000605047c11 */ /* 0x000fc8000f8228ff */
[----:B------:R-:W-:-:S07]  /*4b10*/  LEA.HI.X R5, R5, UR7, R14, 0x5, P1 ;  /* 0x0000000705057c11 */ /* 0x000fce00088f2c0e */
[----:B0-----:R-:W-:-:S14]  /*4b20*/  DSETP.LEU.OR P0, PT, R22, UR4, P0 ;  /* 0x0000000416007e2a */ /* 0x001fdc000870b400 */
[----:B------:R-:W-:Y:S05]  /*4b30*/  @P0 BRA `(.L_x_81) ;  /* 0x0000000000080947 */ /* 0x000fea0003800000 */
[----:B------:R-:W-:-:S05]  /*4b40*/  IMAD.MOV.U32 R23, RZ, RZ, -0x42333333 ;  /* 0xbdcccccdff177424 */ /* 0x000fca00078e00ff */
[----:B------:R0:W-:Y:S02]  /*4b50*/  REDG.E.ADD.F32.FTZ.RN.STRONG.GPU desc[UR36][R2.64+0x1c], R23 ;  /* 0x00001c17020079a6 */ /* 0x0001e4000c12f324 */
.L_x_81:
[----:B------:R-:W-:Y:S05]  /*4b60*/  BSYNC.RECONVERGENT B0 ;  /* 0x0000000000007941 */ /* 0x000fea0003800200 */
.L_x_80:
        /* <DEDUP_REMOVED lines=14> */
.L_x_83:
[----:B------:R-:W-:Y:S05]  /*4c50*/  BSYNC.RECONVERGENT B0 ;  /* 0x0000000000007941 */ /* 0x000fea0003800200 */
.L_x_82:
        /* <DEDUP_REMOVED lines=14> */
.L_x_85:
[----:B------:R-:W-:Y:S05]  /*4d40*/  BSYNC.RECONVERGENT B0 ;  /* 0x0000000000007941 */ /* 0x000fea0003800200 */
.L_x_84:
        /* <DEDUP_REMOVED lines=14> */
.L_x_87:
[----:B------:R-:W-:Y:S05]  /*4e30*/  BSYNC.RECONVERGENT B0 ;  /* 0x0000000000007941 */ /* 0x000fea0003800200 */
.L_x_86:
        /* <DEDUP_REMOVED lines=14> */
.L_x_89:
[----:B------:R-:W-:Y:S05]  /*4f20*/  BSYNC.RECONVERGENT B0 ;  /* 0x0000000000007941 */ /* 0x000fea0003800200 */
.L_x_88:
        /* <DEDUP_REMOVED lines=14> */
.L_x_91:
[----:B------:R-:W-:Y:S05]  /*5010*/  BSYNC.RECONVERGENT B0 ;  /* 0x0000000000007941 */ /* 0x000fea0003800200 */
.L_x_90:
[----:B0-----:R-:W3:Y:S04]  /*5020*/  LDG.E.U8 R5, desc[UR36][R2.64+0x18] ;  /* 0x0000182402057981 */ /* 0x001ee8000c1e1100 */
[----:B------:R-:W4:Y:S01]  /*5030*/  LDG.E R4, desc[UR36][R2.64+0x1c] ;  /* 0x00001c2402047981 */ /* 0x000f22000c1e1900 */
[----:B------:R-:W-:Y:S01]  /*5040*/  BSSY.RECONVERGENT B0, `(.L_x_92) ;  /* 0x0000008000007945 */ /* 0x000fe20003800200 */
[----:B---3--:R-:W-:Y:S02]  /*5050*/  LOP3.LUT R14, R5, 0x1, RZ, 0xc0, !PT ;  /* 0x00000001050e7812 */ /* 0x008fe400078ec0ff */
[----:B----4-:R-:W0:Y:S02]  /*5060*/  F2F.F64.F32 R4, R4 ;  /* 0x0000000400047310 */ /* 0x010e240000201800 */
[----:B------:R-:W-:-:S13]  /*5070*/  ISETP.NE.U32.AND P0, PT, R14, 0x1, PT ;  /* 0x000000010e00780c */ /* 0x000fda0003f05070 */
[----:B0-----:R-:W-:-:S14]  /*5080*/  DSETP.LEU.OR P0, PT, R4, UR4, P0 ;  /* 0x0000000404007e2a */ /* 0x001fdc000870b400 */
[----:B------:R-:W-:Y:S05]  /*5090*/  @P0 BRA `(.L_x_93) ;  /* 0x0000000000080947 */ /* 0x000fea0003800000 */
[----:B------:R-:W-:-:S05]  /*50a0*/  IMAD.MOV.U32 R5, RZ, RZ, -0x42333333 ;  /* 0xbdcccccdff057424 */ /* 0x000fca00078e00ff */
[----:B------:R0:W-:Y:S02]  /*50b0*/  REDG.E.ADD.F32.FTZ.RN.STRONG.GPU desc[UR36][R2.64+0x1c], R5 ;  /* 0x00001c05020079a6 */ /* 0x0001e4000c12f324 */
.L_x_93:
[----:B------:R-:W-:Y:S05]  /*50c0*/  BSYNC.RECONVERGENT B0 ;  /* 0x0000000000007941 */ /* 0x000fea0003800200 */
.L_x_92:
[----:B------:R-:W-:Y:S02]  /*50d0*/  VIADD R12, R12, 0x8 ;  /* 0x000000080c0c7836 */ /* 0x000fe40000000000 */
[----:B--2---:R-:W-:-:S03]  /*50e0*/  IMAD.MOV.U32 R4, RZ, RZ, R8 ;  /* 0x000000ffff047224 */ /* 0x004fc600078e0008 */
[----:B------:R-:W-:Y:S01]  /*50f0*/  ISETP.NE.AND P0, PT, R12, RZ, PT ;  /* 0x000000ff0c00720c */ /* 0x000fe20003f05270 */
[C---:B------:R-:W-:Y:S02]  /*5100*/  IMAD R7, R4.reuse, 0x8, R7 ;  /* 0x0000000804077824 */ /* 0x040fe400078e0207 */
[C---:B------:R-:W-:Y:S02]  /*5110*/  IMAD R9, R4.reuse, 0x8, R9 ;  /* 0x0000000804097824 */ /* 0x040fe400078e0209 */
[C---:B------:R-:W-:Y:S02]  /*5120*/  IMAD R11, R4.reuse, 0x8, R11 ;  /* 0x00000008040b7824 */ /* 0x040fe400078e020b */
[C---:B------:R-:W-:Y:S02]  /*5130*/  IMAD R13, R4.reuse, 0x8, R13 ;  /* 0x00000008040d7824 */ /* 0x040fe400078e020d */
[C---:B------:R-:W-:Y:S02]  /*5140*/  IMAD R15, R4.reuse, 0x8, R15 ;  /* 0x00000008040f7824 */ /* 0x040fe400078e020f */
[----:B------:R-:W-:-:S02]  /*5150*/  IMAD R17, R4, 0x8, R17 ;  /* 0x0000000804117824 */ /* 0x000fc400078e0211 */
[C---:B------:R-:W-:Y:S02]  /*5160*/  IMAD R19, R4.reuse, 0x8, R19 ;  /* 0x0000000804137824 */ /* 0x040fe400078e0213 */
[----:B------:R-:W-:Y:S01]  /*5170*/  IMAD R21, R4, 0x8, R21 ;  /* 0x0000000804157824 */ /* 0x000fe200078e0215 */
[----:B------:R-:W-:Y:S06]  /*5180*/  @P0 BRA `(.L_x_94) ;  /* 0xfffffff400e80947 */ /* 0x000fec000383ffff */
.L_x_77:
[----:B------:R-:W-:-:S13]  /*5190*/  ISETP.NE.AND P0, PT, R10, RZ, PT ;  /* 0x000000ff0a00720c */ /* 0x000fda0003f05270 */
[----:B------:R-:W-:Y:S05]  /*51a0*/  @!P0 EXIT ;  /* 0x000000000000894d */ /* 0x000fea0003800000 */
[----:B------:R-:W-:Y:S02]  /*51b0*/  ISETP.GE.U32.AND P0, PT, R10, 0x4, PT ;  /* 0x000000040a00780c */ /* 0x000fe40003f06070 */
[----:B------:R-:W-:-:S11]  /*51c0*/  LOP3.LUT R13, R0, 0x3, RZ, 0xc0, !PT ;  /* 0x00000003000d7812 */ /* 0x000fd600078ec0ff */
[----:B------:R-:W-:Y:S05]  /*51d0*/  @!P0 BRA `(.L_x_95) ;  /* 0x0000000400108947 */ /* 0x000fea0003800000 */
[----:B------:R-:W1:Y:S01]  /*51e0*/  LDCU.64 UR4, c[0x0][0x390] ;  /* 0x00007200ff0477ac */ /* 0x000e620008000a00 */
[----:B0-----:R-:W-:-:S05]  /*51f0*/  IMAD R5, R6, R4, RZ ;  /* 0x0000000406057224 */ /* 0x001fca00078e02ff */
[----:B------:R-:W-:-:S04]  /*5200*/  IADD3 R2, P0, PT, R5, R16, RZ ;  /* 0x0000001005027210 */ /* 0x000fc80007f1e0ff */
[----:B------:R-:W-:Y:S02]  /*5210*/  LEA.HI.X.SX32 R3, R5, RZ, 0x1, P0 ;  /* 0x000000ff05037211 */ /* 0x000fe400000f0eff */
[----:B-1----:R-:W-:-:S04]  /*5220*/  LEA R10, P0, R2, UR4, 0x5 ;  /* 0x00000004020a7c11 */ /* 0x002fc8000f8028ff */
[----:B------:R-:W-:-:S05]  /*5230*/  LEA.HI.X R11, R2, UR5, R3, 0x5, P0 ;  /* 0x00000005020b7c11 */ /* 0x000fca00080f2c03 */
[----:B------:R-:W2:Y:S04]  /*5240*/  LDG.E.U8 R2, desc[UR36][R10.64+0x18] ;  /* 0x000018240a027981 */ /* 0x000ea8000c1e1100 */
[----:B------:R-:W3:Y:S01]  /*5250*/  LDG.E R8, desc[UR36][R10.64+0x1c] ;  /* 0x00001c240a087981 */ /* 0x000ee2000c1e1900 */
[----:B------:R-:W-:Y:S01]  /*5260*/  UMOV UR6, 0x9999999a ;  /* 0x9999999a00067882 */ /* 0x000fe20000000000 */
[----:B------:R-:W-:Y:S01]  /*5270*/  UMOV UR7, 0x3fc99999 ;  /* 0x3fc9999900077882 */ /* 0x000fe20000000000 */
[----:B------:R-:W-:Y:S01]  /*5280*/  IMAD.IADD R7, R5, 0x1, R4 ;  /* 0x0000000105077824 */ /* 0x000fe200078e0204 */
[----:B------:R-:W-:Y:S04]  /*5290*/  BSSY.RECONVERGENT B0, `(.L_x_96) ;  /* 0x000000c000007945 */ /* 0x000fe80003800200 */
[----:B------:R-:W-:-:S04]  /*52a0*/  IADD3 R3, P1, PT, R7, R16, RZ ;  /* 0x0000001007037210 */ /* 0x000fc80007f3e0ff */
[----:B------:R-:W-:Y:S02]  /*52b0*/  LEA.HI.X.SX32 R12, R7, RZ, 0x1, P1 ;  /* 0x000000ff070c7211 */ /* 0x000fe400008f0eff */
[----:B--2---:R-:W-:Y:S01]  /*52c0*/  LOP3.LUT R2, R2, 0x1, RZ, 0xc0, !PT ;  /* 0x0000000102027812 */ /* 0x004fe200078ec0ff */
[----:B---3--:R-:W0:Y:S03]  /*52d0*/  F2F.F64.F32 R8, R8 ;  /* 0x0000000800087310 */ /* 0x008e260000201800 */
[----:B------:R-:W-:Y:S02]  /*52e0*/  ISETP.NE.U32.AND P0, PT, R2, 0x1, PT ;  /* 0x000000010200780c */ /* 0x000fe40003f05070 */
[----:B------:R-:W-:-:S04]  /*52f0*/  LEA R2, P1, R3, UR4, 0x5 ;  /* 0x0000000403027c11 */ /* 0x000fc8000f8228ff */
[----:B------:R-:W-:-:S07]  /*5300*/  LEA.HI.X R3, R3, UR5, R12, 0x5, P1 ;  /* 0x0000000503037c11 */ /* 0x000fce00088f2c0c */
[----:B0-----:R-:W-:-:S14]  /*5310*/  DSETP.LEU.OR P0, PT, R8, UR6, P0 ;  /* 0x0000000608007e2a */ /* 0x001fdc000870b400 */
[----:B------:R-:W-:Y:S05]  /*5320*/  @P0 BRA `(.L_x_97) ;  /* 0x0000000000080947 */ /* 0x000fea0003800000 */
[----:B------:R-:W-:-:S05]  /*5330*/  IMAD.MOV.U32 R5, RZ, RZ, -0x42333333 ;  /* 0xbdcccccdff057424 */ /* 0x000fca00078e00ff */
[----:B------:R0:W-:Y:S02]  /*5340*/  REDG.E.ADD.F32.FTZ.RN.STRONG.GPU desc[UR36][R10.64+0x1c], R5 ;  /* 0x00001c050a0079a6 */ /* 0x0001e4000c12f324 */
.L_x_97:
[----:B------:R-:W-:Y:S05]  /*5350*/  BSYNC.RECONVERGENT B0 ;  /* 0x0000000000007941 */ /* 0x000fea0003800200 */
.L_x_96:
[----:B0-----:R-:W2:Y:S04]  /*5360*/  LDG.E.U8 R5, desc[UR36][R2.64+0x18] ;  /* 0x0000182402057981 */ /* 0x001ea8000c1e1100 */
[----:B------:R-:W3:Y:S01]  /*5370*/  LDG.E R10, desc[UR36][R2.64+0x1c] ;  /* 0x00001c24020a7981 */ /* 0x000ee2000c1e1900 */
[----:B------:R-:W-:Y:S01]  /*5380*/  IMAD.IADD R7, R7, 0x1, R4 ;  /* 0x0000000107077824 */ /* 0x000fe200078e0204 */
[----:B------:R-:W-:Y:S01]  /*5390*/  BSSY.RECONVERGENT B0, `(.L_x_98) ;  /* 0x000000c000007945 */ /* 0x000fe20003800200 */
[----:B--2---:R-:W-:Y:S01]  /*53a0*/  LOP3.LUT R5, R5, 0x1, RZ, 0xc0, !PT ;  /* 0x0000000105057812 */ /* 0x004fe200078ec0ff */
[----:B---3--:R-:W0:Y:S03]  /*53b0*/  F2F.F64.F32 R10, R10 ;  /* 0x0000000a000a7310 */ /* 0x008e260000201800 */
[----:B------:R-:W-:-:S02]  /*53c0*/  ISETP.NE.U32.AND P0, PT, R5, 0x1, PT ;  /* 0x000000010500780c */ /* 0x000fc40003f05070 */
[----:B------:R-:W-:-:S04]  /*53d0*/  IADD3 R5, P1, PT, R7, R16, RZ ;  /* 0x0000001007057210 */ /* 0x000fc80007f3e0ff */
[----:B------:R-:W-:Y:S02]  /*53e0*/  LEA.HI.X.SX32 R12, R7, RZ, 0x1, P1 ;  /* 0x000000ff070c7211 */ /* 0x000fe400008f0eff */
[----:B------:R-:W-:-:S04]  /*53f0*/  LEA R8, P1, R5, UR4, 0x5 ;  /* 0x0000000405087c11 */ /* 0x000fc8000f8228ff */
[----:B------:R-:W-:Y:S01]  /*5400*/  LEA.HI.X R9, R5, UR5, R12, 0x5, P1 ;  /* 0x0000000505097c11 */ /* 0x000fe200088f2c0c */
[----:B0-----:R-:W-:-:S14]  /*5410*/  DSETP.LEU.OR P0, PT, R10, UR6, P0 ;  /* 0x000000060a007e2a */ /* 0x001fdc000870b400 */
[----:B------:R-:W-:Y:S05]  /*5420*/  @P0 BRA `(.L_x_99) ;  /* 0x0000000000080947 */ /* 0x000fea0003800000 */
[----:B------:R-:W-:-:S05]  /*5430*/  IMAD.MOV.U32 R5, RZ, RZ, -0x42333333 ;  /* 0xbdcccccdff057424 */ /* 0x000fca00078e00ff */
[----:B------:R0:W-:Y:S02]  /*5440*/  REDG.E.ADD.F32.FTZ.RN.STRONG.GPU desc[UR36][R2.64+0x1c], R5 ;  /* 0x00001c05020079a6 */ /* 0x0001e4000c12f324 */
.L_x_99:
[----:B------:R-:W-:Y:S05]  /*5450*/  BSYNC.RECONVERGENT B0 ;  /* 0x0000000000007941 */ /* 0x000fea0003800200 */
.L_x_98:
[----:B0-----:R-:W2:Y:S04]  /*5460*/  LDG.E.U8 R3, desc[UR36][R8.64+0x18] ;  /* 0x0000182408037981 */ /* 0x001ea8000c1e1100 */
[----:B------:R-:W3:Y:S01]  /*5470*/  LDG.E R2, desc[UR36][R8.64+0x1c] ;  /* 0x00001c2408027981 */ /* 0x000ee2000c1e1900 */
[----:B------:R-:W-:Y:S01]  /*5480*/  BSSY.RECONVERGENT B0, `(.L_x_100) ;  /* 0x000000d000007945 */ /* 0x000fe20003800200 */
[----:B--2---:R-:W-:Y:S02]  /*5490*/  LOP3.LUT R5, R3, 0x1, RZ, 0xc0, !PT ;  /* 0x0000000103057812 */ /* 0x004fe400078ec0ff */
[----:B---3--:R-:W0:Y:S02]  /*54a0*/  F2F.F64.F32 R2, R2 ;  /* 0x0000000200027310 */ /* 0x008e240000201800 */
[----:B------:R-:W-:Y:S01]  /*54b0*/  ISETP.NE.U32.AND P0, PT, R5, 0x1, PT ;  /* 0x000000010500780c */ /* 0x000fe20003f05070 */
[----:B------:R-:W-:-:S05]  /*54c0*/  IMAD.IADD R5, R7, 0x1, R4 ;  /* 0x0000000107057824 */ /* 0x000fca00078e0204 */
[----:B------:R-:W-:-:S04]  /*54d0*/  IADD3 R7, P1, PT, R5, R16, RZ ;  /* 0x0000001005077210 */ /* 0x000fc80007f3e0ff */
[----:B------:R-:W-:Y:S02]  /*54e0*/  LEA.HI.X.SX32 R12, R5, RZ, 0x1, P1 ;  /* 0x000000ff050c7211 */ /* 0x000fe400008f0eff */
[----:B------:R-:W-:Y:S01]  /*54f0*/  LEA R10, P1, R7, UR4, 0x5 ;  /* 0x00000004070a7c11 */ /* 0x000fe2000f8228ff */
[----:B0-----:R-:W-:-:S03]  /*5500*/  DSETP.LEU.OR P0, PT, R2, UR6, P0 ;  /* 0x0000000602007e2a */ /* 0x001fc6000870b400 */
[----:B------:R-:W-:-:S11]  /*5510*/  LEA.HI.X R11, R7, UR5, R12, 0x5, P1 ;  /* 0x00000005070b7c11 */ /* 0x000fd600088f2c0c */
[----:B------:R-:W-:Y:S05]  /*5520*/  @P0 BRA `(.L_x_101) ;  /* 0x0000000000080947 */ /* 0x000fea0003800000 */
[----:B------:R-:W-:-:S05]  /*5530*/  IMAD.MOV.U32 R3, RZ, RZ, -0x42333333 ;  /* 0xbdcccccdff037424 */ /* 0x000fca00078e00ff */
[----:B------:R0:W-:Y:S02]  /*5540*/  REDG.E.ADD.F32.FTZ.RN.STRONG.GPU desc[UR36][R8.64+0x1c], R3 ;  /* 0x00001c03080079a6 */ /* 0x0001e4000c12f324 */
.L_x_101:
[----:B------:R-:W-:Y:S05]  /*5550*/  BSYNC.RECONVERGENT B0 ;  /* 0x0000000000007941 */ /* 0x000fea0003800200 */
.L_x_100:
[----:B0-----:R-:W2:Y:S04]  /*5560*/  LDG.E.U8 R3, desc[UR36][R10.64+0x18] ;  /* 0x000018240a037981 */ /* 0x001ea8000c1e1100 */
[----:B------:R-:W3:Y:S01]  /*5570*/  LDG.E R2, desc[UR36][R10.64+0x1c] ;  /* 0x00001c240a027981 */ /* 0x000ee2000c1e1900 */
[----:B------:R-:W-:Y:S01]  /*5580*/  BSSY.RECONVERGENT B0, `(.L_x_102) ;  /* 0x0000008000007945 */ /* 0x000fe20003800200 */
[----:B--2---:R-:W-:Y:S02]  /*5590*/  LOP3.LUT R5, R3, 0x1, RZ, 0xc0, !PT ;  /* 0x0000000103057812 */ /* 0x004fe400078ec0ff */
[----:B---3--:R-:W0:Y:S02]  /*55a0*/  F2F.F64.F32 R2, R2 ;  /* 0x0000000200027310 */ /* 0x008e240000201800 */
[----:B------:R-:W-:-:S13]  /*55b0*/  ISETP.NE.U32.AND P0, PT, R5, 0x1, PT ;  /* 0x000000010500780c */ /* 0x000fda0003f05070 */
[----:B0-----:R-:W-:-:S14]  /*55c0*/  DSETP.LEU.OR P0, PT, R2, UR6, P0 ;  /* 0x0000000602007e2a */ /* 0x001fdc000870b400 */
[----:B------:R-:W-:Y:S05]  /*55d0*/  @P0 BRA `(.L_x_103) ;  /* 0x0000000000080947 */ /* 0x000fea0003800000 */
[----:B------:R-:W-:-:S05]  /*55e0*/  IMAD.MOV.U32 R3, RZ, RZ, -0x42333333 ;  /* 0xbdcccccdff037424 */ /* 0x000fca00078e00ff */
[----:B------:R0:W-:Y:S02]  /*55f0*/  REDG.E.ADD.F32.FTZ.RN.STRONG.GPU desc[UR36][R10.64+0x1c], R3 ;  /* 0x00001c030a0079a6 */ /* 0x0001e4000c12f324 */
.L_x_103:
[----:B------:R-:W-:Y:S05]  /*5600*/  BSYNC.RECONVERGENT B0 ;  /* 0x0000000000007941 */ /* 0x000fea0003800200 */
.L_x_102:
[----:B------:R-:W-:-:S07]  /*5610*/  VIADD R6, R6, 0x4 ;  /* 0x0000000406067836 */ /* 0x000fce0000000000 */
.L_x_95:
[----:B------:R-:W-:-:S13]  /*5620*/  ISETP.NE.AND P0, PT, R13, RZ, PT ;  /* 0x000000ff0d00720c */ /* 0x000fda0003f05270 */
[----:B------:R-:W-:Y:S05]  /*5630*/  @!P0 EXIT ;  /* 0x000000000000894d */ /* 0x000fea0003800000 */
[----:B------:R-:W-:-:S13]  /*5640*/  ISETP.NE.AND P0, PT, R13, 0x1, PT ;  /* 0x000000010d00780c */ /* 0x000fda0003f05270 */
[----:B------:R-:W-:Y:S05]  /*5650*/  @!P0 BRA `(.L_x_104) ;  /* 0x0000000000908947 */ /* 0x000fea0003800000 */
[----:B------:R-:W1:Y:S01]  /*5660*/  LDCU.64 UR4, c[0x0][0x390] ;  /* 0x00007200ff0477ac */ /* 0x000e620008000a00 */
[----:B------:R-:W-:-:S05]  /*5670*/  IMAD R7, R6, R4, RZ ;  /* 0x0000000406077224 */ /* 0x000fca00078e02ff */
[----:B0-----:R-:W-:-:S04]  /*5680*/  IADD3 R2, P0, PT, R7, R16, RZ ;  /* 0x0000001007027210 */ /* 0x001fc80007f1e0ff */
[----:B------:R-:W-:Y:S02]  /*5690*/  LEA.HI.X.SX32 R3, R7, RZ, 0x1, P0 ;  /* 0x000000ff07037211 */ /* 0x000fe400000f0eff */
[----:B-1----:R-:W-:-:S04]  /*56a0*/  LEA R8, P0, R2, UR4, 0x5 ;  /* 0x0000000402087c11 */ /* 0x002fc8000f8028ff */
[----:B------:R-:W-:-:S05]  /*56b0*/  LEA.HI.X R9, R2, UR5, R3, 0x5, P0 ;  /* 0x0000000502097c11 */ /* 0x000fca00080f2c03 */
[----:B------:R-:W2:Y:S04]  /*56c0*/  LDG.E.U8 R3, desc[UR36][R8.64+0x18] ;  /* 0x0000182408037981 */ /* 0x000ea8000c1e1100 */
[----:B------:R-:W3:Y:S01]  /*56d0*/  LDG.E R2, desc[UR36][R8.64+0x1c] ;  /* 0x00001c2408027981 */ /* 0x000ee2000c1e1900 */
[----:B------:R-:W-:Y:S01]  /*56e0*/  UMOV UR6, 0x9999999a ;  /* 0x9999999a00067882 */ /* 0x000fe20000000000 */
[----:B------:R-:W-:Y:S01]  /*56f0*/  UMOV UR7, 0x3fc99999 ;  /* 0x3fc9999900077882 */ /* 0x000fe20000000000 */
        /* <DEDUP_REMOVED lines=13> */
.L_x_106:
[----:B------:R-:W-:Y:S05]  /*57d0*/  BSYNC.RECONVERGENT B0 ;  /* 0x0000000000007941 */ /* 0x000fea0003800200 */
.L_x_105:
        /* <DEDUP_REMOVED lines=10> */
.L_x_108:
[----:B------:R-:W-:Y:S05]  /*5880*/  BSYNC.RECONVERGENT B0 ;  /* 0x0000000000007941 */ /* 0x000fea0003800200 */
.L_x_107:
[----:B------:R-:W-:-:S07]  /*5890*/  VIADD R6, R6, 0x2 ;  /* 0x0000000206067836 */ /* 0x000fce0000000000 */
.L_x_104:
[----:B------:R-:W-:-:S04]  /*58a0*/  LOP3.LUT R0, R0, 0x1, RZ, 0xc0, !PT ;  /* 0x0000000100007812 */ /* 0x000fc800078ec0ff */
[----:B------:R-:W-:-:S13]  /*58b0*/  ISETP.NE.U32.AND P0, PT, R0, 0x1, PT ;  /* 0x000000010000780c */ /* 0x000fda0003f05070 */
[----:B------:R-:W-:Y:S05]  /*58c0*/  @P0 EXIT ;  /* 0x000000000000094d */ /* 0x000fea0003800000 */
        /* <DEDUP_REMOVED lines=10> */
[----:B--2---:R-:W-:Y:S01]  /*5970*/  LOP3.LUT R0, R0, 0x1, RZ, 0xc0, !PT ;  /* 0x0000000100007812 */ /* 0x004fe200078ec0ff */
[----:B---3--:R-:W0:Y:S03]  /*5980*/  F2F.F64.F32 R2, R2 ;  /* 0x0000000200027310 */ /* 0x008e260000201800 */
[----:B------:R-:W-:-:S13]  /*5990*/  ISETP.NE.U32.AND P0, PT, R0, 0x1, PT ;  /* 0x000000010000780c */ /* 0x000fda0003f05070 */
[----:B0-----:R-:W-:-:S14]  /*59a0*/  DSETP.LEU.OR P0, PT, R2, UR4, P0 ;  /* 0x0000000402007e2a */ /* 0x001fdc000870b400 */
[----:B------:R-:W-:Y:S05]  /*59b0*/  @P0 EXIT ;  /* 0x000000000000094d */ /* 0x000fea0003800000 */
[----:B------:R-:W-:-:S05]  /*59c0*/  IMAD.MOV.U32 R3, RZ, RZ, -0x42333333 ;  /* 0xbdcccccdff037424 */ /* 0x000fca00078e00ff */
[----:B------:R-:W-:Y:S01]  /*59d0*/  REDG.E.ADD.F32.FTZ.RN.STRONG.GPU desc[UR36][R4.64+0x1c], R3 ;  /* 0x00001c03040079a6 */ /* 0x000fe2000c12f324 */
[----:B------:R-:W-:Y:S05]  /*59e0*/  EXIT ;  /* 0x000000000000794d */ /* 0x000fea0003800000 */
.L_x_109:
        /* <DEDUP_REMOVED lines=9> */
.L_x_112:


//--------------------- .nv.global.init           --------------------------
	.section	.nv.global.init,"aw",@progbits
	.align	4
.nv.global.init:
	.type		mrg32k3aM1SubSeq,@object
	.size		mrg32k3aM1SubSeq,(mrg32k3aM2SubSeq - mrg32k3aM1SubSeq)
mrg32k3aM1SubSeq:
        /*0000*/ 	.byte	0x0b, 0xcc, 0xee, 0x04, 0x73, 0x29, 0x8b, 0x6f, 0xf6, 0x53, 0x03, 0xf6, 0x23, 0xf6, 0xea, 0xda
        /* <DEDUP_REMOVED lines=125> */
	.type		mrg32k3aM2SubSeq,@object
	.size		mrg32k3aM2SubSeq,(mrg32k3aM1 - mrg32k3aM2SubSeq)
mrg32k3aM2SubSeq:
        /* <DEDUP_REMOVED lines=126> */
	.type		mrg32k3aM1,@object
	.size		mrg32k3aM1,(mrg32k3aM1Seq - mrg32k3aM1)
mrg32k3aM1:
        /* <DEDUP_REMOVED lines=144> */
	.type		mrg32k3aM1Seq,@object
	.size		mrg32k3aM1Seq,(mrg32k3aM2 - mrg32k3aM1Seq)
mrg32k3aM1Seq:
        /* <DEDUP_REMOVED lines=144> */
	.type		mrg32k3aM2,@object
	.size		mrg32k3aM2,(mrg32k3aM2Seq - mrg32k3aM2)
mrg32k3aM2:
        /* <DEDUP_REMOVED lines=144> */
	.type		mrg32k3aM2Seq,@object
	.size		mrg32k3aM2Seq,(precalc_xorwow_matrix - mrg32k3aM2Seq)
mrg32k3aM2Seq:
        /* <DEDUP_REMOVED lines=144> */
	.type		precalc_xorwow_matrix,@object
	.size		precalc_xorwow_matrix,(precalc_xorwow_offset_matrix - precalc_xorwow_matrix)
precalc_xorwow_matrix:
        /* <DEDUP_REMOVED lines=6400> */
	.type		precalc_xorwow_offset_matrix,@object
	.size		precalc_xorwow_offset_matrix,($str$2 - precalc_xorwow_offset_matrix)
precalc_xorwow_offset_matrix:
        /* <DEDUP_REMOVED lines=6400> */
	.type		$str$2,@object
	.size		$str$2,($str$1 - $str$2)
$str$2:
        /*353c0*/ 	.byte	0x0a, 0x00
	.type		$str$1,@object
	.size		$str$1,($str - $str$1)
$str$1:
        /*353c2*/ 	.byte	0x25, 0x66, 0x20, 0x00
	.type		$str,@object
	.size		$str,(.L_52 - $str)
$str:
        /*353c6*/ 	.byte	0x20, 0x25, 0x64, 0x20, 0x00
.L_52:


//--------------------- .nv.shared.reserved.0     --------------------------
	.section	.nv.shared.reserved.0,"aw",@nobits
	.weak		__nv_reservedSMEM_offset_0_alias
	.size		__nv_reservedSMEM_offset_0_alias, 0, 64
	.other		__nv_reservedSMEM_offset_0_alias,@"STO_CUDA_RESERVED_SHARED STV_DEFAULT"
__nv_reservedSMEM_offset_0_alias:
	.zero		0
	.zero		64


//--------------------- .nv.global                --------------------------
	.section	.nv.global,"aw",@nobits
.nv.global:
	.type		_ZN34_INTERNAL_7d9a91a3_4_k_cu_75ea1f336thrust24THRUST_300001_SM_1000_NS3seqE,@object
	.size		_ZN34_INTERNAL_7d9a91a3_4_k_cu_75ea1f336thrust24THRUST_300001_SM_1000_NS3seqE,(_ZN34_INTERNAL_7d9a91a3_4_k_cu_75ea1f334cuda3std3__48in_placeE - _ZN34_INTERNAL_7d9a91a3_4_k_cu_75ea1f336thrust24THRUST_300001_SM_1000_NS3seqE)
_ZN34_INTERNAL_7d9a91a3_4_k_cu_75ea1f336thrust24THRUST_300001_SM_1000_NS3seqE:
	.zero		1
	.type		_ZN34_INTERNAL_7d9a91a3_4_k_cu_75ea1f334cuda3std3__48in_placeE,@object
	.size		_ZN34_INTERNAL_7d9a91a3_4_k_cu_75ea1f334cuda3std3__48in_placeE,(_ZN34_INTERNAL_7d9a91a3_4_k_cu_75ea1f334cuda3std6ranges3__45__cpo4sizeE - _ZN34_INTERNAL_7d9a91a3_4_k_cu_75ea1f334cuda3std3__48in_placeE)
_ZN34_INTERNAL_7d9a91a3_4_k_cu_75ea1f334cuda3std3__48in_placeE:
	.zero		1
	.type		_ZN34_INTERNAL_7d9a91a3_4_k_cu_75ea1f334cuda3std6ranges3__45__cpo4sizeE,@object
	.size		_ZN34_INTERNAL_7d9a91a3_4_k_cu_75ea1f334cuda3std6ranges3__45__cpo4sizeE,(_ZN34_INTERNAL_7d9a91a3_4_k_cu_75ea1f336thrust24THRUST_300001_SM_1000_NS12placeholders2_3E - _ZN34_INTERNAL_7d9a91a3_4_k_cu_75ea1f334cuda3std6ranges3__45__cpo4sizeE)
_ZN34_INTERNAL_7d9a91a3_4_k_cu_75ea1f334cuda3std6ranges3__45__cpo4sizeE:
	.zero		1
	.type		_ZN34_INTERNAL_7d9a91a3_4_k_cu_75ea1f336thrust24THRUST_300001_SM_1000_NS12placeholders2_3E,@object
	.size		_ZN34_INTERNAL_7d9a91a3_4_k_cu_75ea1f336thrust24THRUST_300001_SM_1000_NS12placeholders2_3E,(_ZN34_INTERNAL_7d9a91a3_4_k_cu_75ea1f334cuda3std3__45__cpo6cbeginE - _ZN34_INTERNAL_7d9a91a3_4_k_cu_75ea1f336thrust24THRUST_300001_SM_1000_NS12placeholders2_3E)
_ZN34_INTERNAL_7d9a91a3_4_k_cu_75ea1f336thrust24THRUST_300001_SM_1000_NS12placeholders2_3E:
	.zero		1
	.type		_ZN34_INTERNAL_7d9a91a3_4_k_cu_75ea1f334cuda3std3__45__cpo6cbeginE,@object
	.size		_ZN34_INTERNAL_7d9a91a3_4_k_cu_75ea1f334cuda3std3__45__cpo6cbeginE,(_ZN34_INTERNAL_7d9a91a3_4_k_cu_75ea1f334cuda3std6ranges3__45__cpo6cbeginE - _ZN34_INTERNAL_7d9a91a3_4_k_cu_75ea1f334cuda3std3__45__cpo6cbeginE)
_ZN34_INTERNAL_7d9a91a3_4_k_cu_75ea1f334cuda3std3__45__cpo6cbeginE:
	.zero		1
	.type		_ZN34_INTERNAL_7d9a91a3_4_k_cu_75ea1f334cuda3std6ranges3__45__cpo6cbeginE,@object
	.size		_ZN34_INTERNAL_7d9a91a3_4_k_cu_75ea1f334cuda3std6ranges3__45__cpo6cbeginE,(_ZN34_INTERNAL_7d9a91a3_4_k_cu_75ea1f336thrust24THRUST_300001_SM_1000_NS12placeholders2_7E - _ZN34_INTERNAL_7d9a91a3_4_k_cu_75ea1f334cuda3std6ranges3__45__cpo6cbeginE)
_ZN34_INTERNAL_7d9a91a3_4_k_cu_75ea1f334cuda3std6ranges3__45__cpo6cbeginE:
	.zero		1
	.type		_ZN34_INTERNAL_7d9a91a3_4_k_cu_75ea1f336thrust24THRUST_300001_SM_1000_NS12placeholders2_7E,@object
	.size		_ZN34_INTERNAL_7d9a91a3_4_k_cu_75ea1f336thrust24THRUST_300001_SM_1000_NS12placeholders2_7E,(_ZN34_INTERNAL_7d9a91a3_4_k_cu_75ea1f334cuda3std3__45__cpo7crbeginE - _ZN34_INTERNAL_7d9a91a3_4_k_cu_75ea1f336thrust24THRUST_300001_SM_1000_NS12placeholders2_7E)
_ZN34_INTERNAL_7d9a91a3_4_k_cu_75ea1f336thrust24THRUST_300001_SM_1000_NS12placeholders2_7E:
	.zero		1
	.type		_ZN34_INTERNAL_7d9a91a3_4_k_cu_75ea1f334cuda3std3__45__cpo7crbeginE,@object
	.size		_ZN34_INTERNAL_7d9a91a3_4_k_cu_75ea1f334cuda3std3__45__cpo7crbeginE,(_ZN34_INTERNAL_7d9a91a3_4_k_cu_75ea1f334cuda3std6ranges3__45__cpo4nextE - _ZN34_INTERNAL_7d9a91a3_4_k_cu_75ea1f334cuda3std3__45__cpo7crbeginE)
_ZN34_INTERNAL_7d9a91a3_4_k_cu_75ea1f334cuda3std3__45__cpo7crbeginE:
	.zero		1
	.type		_ZN34_INTERNAL_7d9a91a3_4_k_cu_75ea1f334cuda3std6ranges3__45__cpo4nextE,@object
	.size		_ZN34_INTERNAL_7d9a91a3_4_k_cu_75ea1f334cuda3std6ranges3__45__cpo4nextE,(_ZN34_INTERNAL_7d9a91a3_4_k_cu_75ea1f334cuda3std6ranges3__45__cpo4swapE - _ZN34_INTERNAL_7d9a91a3_4_k_cu_75ea1f334cuda3std6ranges3__45__cpo4nextE)
_ZN34_INTERNAL_7d9a91a3_4_k_cu_75ea1f334cuda3std6ranges3__45__cpo4nextE:
	.zero		1
	.type		_ZN34_INTERNAL_7d9a91a3_4_k_cu_75ea1f334cuda3std6ranges3__45__cpo4swapE,@object
	.size		_ZN34_INTERNAL_7d9a91a3_4_k_cu_75ea1f334cuda3std6ranges3__45__cpo4swapE,(_ZN34_INTERNAL_7d9a91a3_4_k_cu_75ea1f336thrust24THRUST_300001_SM_1000_NS8cuda_cub10par_nosyncE - _ZN34_INTERNAL_7d9a91a3_4_k_cu_75ea1f334cuda3std6ranges3__45__cpo4swapE)
_ZN34_INTERNAL_7d9a91a3_4_k_cu_75ea1f334cuda3std6ranges3__45__cpo4swapE:
	.zero		1
	.type		_ZN34_INTERNAL_7d9a91a3_4_k_cu_75ea1f336thrust24THRUST_300001_SM_1000_NS8cuda_cub10par_nosyncE,@object
	.size		_ZN34_INTERNAL_7d9a91a3_4_k_cu_75ea1f336thrust24THRUST_300001_SM_1000_NS8cuda_cub10par_nosyncE,(_ZN34_INTERNAL_7d9a91a3_4_k_cu_75ea1f336thrust24THRUST_300001_SM_1000_NS12placeholders2_9E - _ZN34_INTERNAL_7d9a91a3_4_k_cu_75ea1f336thrust24THRUST_300001_SM_1000_NS8cuda_cub10par_nosyncE)
_ZN34_INTERNAL_7d9a91a3_4_k_cu_75ea1f336thrust24THRUST_300001_SM_1000_NS8cuda_cub10par_nosyncE:
	.zero		1
	.type		_ZN34_INTERNAL_7d9a91a3_4_k_cu_75ea1f336thrust24THRUST_300001_SM_1000_NS12placeholders2_9E,@object
	.size		_ZN34_INTERNAL_7d9a91a3_4_k_cu_75ea1f336thrust24THRUST_300001_SM_1000_NS12placeholders2_9E,(_ZN34_INTERNAL_7d9a91a3_4_k_cu_75ea1f334cuda3std3__436_GLOBAL__N__7d9a91a3_4_k_cu_75ea1f336ignoreE - _ZN34_INTERNAL_7d9a91a3_4_k_cu_75ea1f336thrust24THRUST_300001_SM_1000_NS12placeholders2_9E)
_ZN34_INTERNAL_7d9a91a3_4_k_cu_75ea1f336thrust24THRUST_300001_SM_1000_NS12placeholders2_9E:
	.zero		1
	.type		_ZN34_INTERNAL_7d9a91a3_4_k_cu_75ea1f334cuda3std3__436_GLOBAL__N__7d9a91a3_4_k_cu_75ea1f336ignoreE,@object
	.size		_ZN34_INTERNAL_7d9a91a3_4_k_cu_75ea1f334cuda3std3__436_GLOBAL__N__7d9a91a3_4_k_cu_75ea1f336ignoreE,(_ZN34_INTERNAL_7d9a91a3_4_k_cu_75ea1f334cuda3std6ranges3__45__cpo4dataE - _ZN34_INTERNAL_7d9a91a3_4_k_cu_75ea1f334cuda3std3__436_GLOBAL__N__7d9a91a3_4_k_cu_75ea1f336ignoreE)
_ZN34_INTERNAL_7d9a91a3_4_k_cu_75ea1f334cuda3std3__436_GLOBAL__N__7d9a91a3_4_k_cu_75ea1f336ignoreE:
	.zero		1
	.type		_ZN34_INTERNAL_7d9a91a3_4_k_cu_75ea1f334cuda3std6ranges3__45__cpo4dataE,@object
	.size		_ZN34_INTERNAL_7d9a91a3_4_k_cu_75ea1f334cuda3std6ranges3__45__cpo4dataE,(_ZN34_INTERNAL_7d9a91a3_4_k_cu_75ea1f336thrust24THRUST_300001_SM_1000_NS12placeholders2_1E - _ZN34_INTERNAL_7d9a91a3_4_k_cu_75ea1f334cuda3std6ranges3__45__cpo4dataE)
_ZN34_INTERNAL_7d9a91a3_4_k_cu_75ea1f334cuda3std6ranges3__45__cpo4dataE:
	.zero		1
	.type		_ZN34_INTERNAL_7d9a91a3_4_k_cu_75ea1f336thrust24THRUST_300001_SM_1000_NS12placeholders2_1E,@object
	.size		_ZN34_INTERNAL_7d9a91a3_4_k_cu_75ea1f336thrust24THRUST_300001_SM_1000_NS12placeholders2_1E,(_ZN34_INTERNAL_7d9a91a3_4_k_cu_75ea1f334cuda3std3__45__cpo5beginE - _ZN34_INTERNAL_7d9a91a3_4_k_cu_75ea1f336thrust24THRUST_300001_SM_1000_NS12placeholders2_1E)
_ZN34_INTERNAL_7d9a91a3_4_k_cu_75ea1f336thrust24THRUST_300001_SM_1000_NS12placeholders2_1E:
	.zero		1
	.type		_ZN34_INTERNAL_7d9a91a3_4_k_cu_75ea1f334cuda3std3__45__cpo5beginE,@object
	.size		_ZN34_INTERNAL_7d9a91a3_4_k_cu_75ea1f334cuda3std3__45__cpo5beginE,(_ZN34_INTERNAL_7d9a91a3_4_k_cu_75ea1f334cuda3std6ranges3__45__cpo5beginE - _ZN34_INTERNAL_7d9a91a3_4_k_cu_75ea1f334cuda3std3__45__cpo5beginE)
_ZN34_INTERNAL_7d9a91a3_4_k_cu_75ea1f334cuda3std3__45__cpo5beginE:
	.zero		1
	.type		_ZN34_INTERNAL_7d9a91a3_4_k_cu_75ea1f334cuda3std6ranges3__45__cpo5beginE,@object
	.size		_ZN34_INTERNAL_7d9a91a3_4_k_cu_75ea1f334cuda3std6ranges3__45__cpo5beginE,(_ZN34_INTERNAL_7d9a91a3_4_k_cu_75ea1f336thrust24THRUST_300001_SM_1000_NS12placeholders2_5E - _ZN34_INTERNAL_7d9a91a3_4_k_cu_75ea1f334cuda3std6ranges3__45__cpo5beginE)
_ZN34_INTERNAL_7d9a91a3_4_k_cu_75ea1f334cuda3std6ranges3__45__cpo5beginE:
	.zero		1
	.type		_ZN34_INTERNAL_7d9a91a3_4_k_cu_75ea1f336thrust24THRUST_300001_SM_1000_NS12placeholders2_5E,@object
	.size		_ZN34_INTERNAL_7d9a91a3_4_k_cu_75ea1f336thrust24THRUST_300001_SM_1000_NS12placeholders2_5E,(_ZN34_INTERNAL_7d9a91a3_4_k_cu_75ea1f334cuda3std3__45__cpo6rbeginE - _ZN34_INTERNAL_7d9a91a3_4_k_cu_75ea1f336thrust24THRUST_300001_SM_1000_NS12placeholders2_5E)
_ZN34_INTERNAL_7d9a91a3_4_k_cu_75ea1f336thrust24THRUST_300001_SM_1000_NS12placeholders2_5E:
	.zero		1
	.type		_ZN34_INTERNAL_7d9a91a3_4_k_cu_75ea1f334cuda3std3__45__cpo6rbeginE,@object
	.size		_ZN34_INTERNAL_7d9a91a3_4_k_cu_75ea1f334cuda3std3__45__cpo6rbeginE,(_ZN34_INTERNAL_7d9a91a3_4_k_cu_75ea1f334cuda3std6ranges3__45__cpo7advanceE - _ZN34_INTERNAL_7d9a91a3_4_k_cu_75ea1f334cuda3std3__45__cpo6rbeginE)
_ZN34_INTERNAL_7d9a91a3_4_k_cu_75ea1f334cuda3std3__45__cpo6rbeginE:
	.zero		1
	.type		_ZN34_INTERNAL_7d9a91a3_4_k_cu_75ea1f334cuda3std6ranges3__45__cpo7advanceE,@object
	.size		_ZN34_INTERNAL_7d9a91a3_4_k_cu_75ea1f334cuda3std6ranges3__45__cpo7advanceE,(_ZN34_INTERNAL_7d9a91a3_4_k_cu_75ea1f334cuda3std3__47nulloptE - _ZN34_INTERNAL_7d9a91a3_4_k_cu_75ea1f334cuda3std6ranges3__45__cpo7advanceE)
_ZN34_INTERNAL_7d9a91a3_4_k_cu_75ea1f334cuda3std6ranges3__45__cpo7advanceE:
	.zero		1
	.type		_ZN34_INTERNAL_7d9a91a3_4_k_cu_75ea1f334cuda3std3__47nulloptE,@object
	.size		_ZN34_INTERNAL_7d9a91a3_4_k_cu_75ea1f334cuda3std3__47nulloptE,(_ZN34_INTERNAL_7d9a91a3_4_k_cu_75ea1f334cuda3std6ranges3__45__cpo8distanceE - _ZN34_INTERNAL_7d9a91a3_4_k_cu_75ea1f334cuda3std3__47nulloptE)
_ZN34_INTERNAL_7d9a91a3_4_k_cu_75ea1f334cuda3std3__47nulloptE:
	.zero		1
	.type		_ZN34_INTERNAL_7d9a91a3_4_k_cu_75ea1f334cuda3std6ranges3__45__cpo8distanceE,@object
	.size		_ZN34_INTERNAL_7d9a91a3_4_k_cu_75ea1f334cuda3std6ranges3__45__cpo8distanceE,(_ZN34_INTERNAL_7d9a91a3_4_k_cu_75ea1f336thrust24THRUST_300001_SM_1000_NS12placeholders3_10E - _ZN34_INTERNAL_7d9a91a3_4_k_cu_75ea1f334cuda3std6ranges3__45__cpo8distanceE)
_ZN34_INTERNAL_7d9a91a3_4_k_cu_75ea1f334cuda3std6ranges3__45__cpo8distanceE:
	.zero		1
	.type		_ZN34_INTERNAL_7d9a91a3_4_k_cu_75ea1f336thrust24THRUST_300001_SM_1000_NS12placeholders3_10E,@object
	.size		_ZN34_INTERNAL_7d9a91a3_4_k_cu_75ea1f336thrust24THRUST_300001_SM_1000_NS12placeholders3_10E,(_ZN34_INTERNAL_7d9a91a3_4_k_cu_75ea1f334cuda3std3__419piecewise_constructE - _ZN34_INTERNAL_7d9a91a3_4_k_cu_75ea1f336thrust24THRUST_300001_SM_1000_NS12placeholders3_10E)
_ZN34_INTERNAL_7d9a91a3_4_k_cu_75ea1f336thrust24THRUST_300001_SM_1000_NS12placeholders3_10E:
	.zero		1
	.type		_ZN34_INTERNAL_7d9a91a3_4_k_cu_75ea1f334cuda3std3__419piecewise_constructE,@object
	.size		_ZN34_INTERNAL_7d9a91a3_4_k_cu_75ea1f334cuda3std3__419piecewise_constructE,(_ZN34_INTERNAL_7d9a91a3_4_k_cu_75ea1f334cuda3std6ranges3__45__cpo5cdataE - _ZN34_INTERNAL_7d9a91a3_4_k_cu_75ea1f334cuda3std3__419piecewise_constructE)
_ZN34_INTERNAL_7d9a91a3_4_k_cu_75ea1f334cuda3std3__419piecewise_constructE:
	.zero		1
	.type		_ZN34_INTERNAL_7d9a91a3_4_k_cu_75ea1f334cuda3std6ranges3__45__cpo5cdataE,@object
	.size		_ZN34_INTERNAL_7d9a91a3_4_k_cu_75ea1f334cuda3std6ranges3__45__cpo5cdataE,(_ZN34_INTERNAL_7d9a91a3_4_k_cu_75ea1f336thrust24THRUST_300001_SM_1000_NS12placeholders2_2E - _ZN34_INTERNAL_7d9a91a3_4_k_cu_75ea1f334cuda3std6ranges3__45__cpo5cdataE)
_ZN34_INTERNAL_7d9a91a3_4_k_cu_75ea1f334cuda3std6ranges3__45__cpo5cdataE:
	.zero		1
	.type		_ZN34_INTERNAL_7d9a91a3_4_k_cu_75ea1f336thrust24THRUST_300001_SM_1000_NS12placeholders2_2E,@object
	.size		_ZN34_INTERNAL_7d9a91a3_4_k_cu_75ea1f336thrust24THRUST_300001_SM_1000_NS12placeholders2_2E,(_ZN34_INTERNAL_7d9a91a3_4_k_cu_75ea1f334cuda3std3__45__cpo3endE - _ZN34_INTERNAL_7d9a91a3_4_k_cu_75ea1f336thrust24THRUST_300001_SM_1000_NS12placeholders2_2E)
_ZN34_INTERNAL_7d9a91a3_4_k_cu_75ea1f336thrust24THRUST_300001_SM_1000_NS12placeholders2_2E:
	.zero		1
	.type		_ZN34_INTERNAL_7d9a91a3_4_k_cu_75ea1f334cuda3std3__45__cpo3endE,@object
	.size		_ZN34_INTERNAL_7d9a91a3_4_k_cu_75ea1f334cuda3std3__45__cpo3endE,(_ZN34_INTERNAL_7d9a91a3_4_k_cu_75ea1f334cuda3std6ranges3__45__cpo3endE - _ZN34_INTERNAL_7d9a91a3_4_k_cu_75ea1f334cuda3std3__45__cpo3endE)
_ZN34_INTERNAL_7d9a91a3_4_k_cu_75ea1f334cuda3std3__45__cpo3endE:
	.zero		1
	.type		_ZN34_INTERNAL_7d9a91a3_4_k_cu_75ea1f334cuda3std6ranges3__45__cpo3endE,@object
	.size		_ZN34_INTERNAL_7d9a91a3_4_k_cu_75ea1f334cuda3std6ranges3__45__cpo3endE,(_ZN34_INTERNAL_7d9a91a3_4_k_cu_75ea1f336thrust24THRUST_300001_SM_1000_NS12placeholders2_6E - _ZN34_INTERNAL_7d9a91a3_4_k_cu_75ea1f334cuda3std6ranges3__45__cpo3endE)
_ZN34_INTERNAL_7d9a91a3_4_k_cu_75ea1f334cuda3std6ranges3__45__cpo3endE:
	.zero		1
	.type		_ZN34_INTERNAL_7d9a91a3_4_k_cu_75ea1f336thrust24THRUST_300001_SM_1000_NS12placeholders2_6E,@object
	.size		_ZN34_INTERNAL_7d9a91a3_4_k_cu_75ea1f336thrust24THRUST_300001_SM_1000_NS12placeholders2_6E,(_ZN34_INTERNAL_7d9a91a3_4_k_cu_75ea1f334cuda3std3__45__cpo4rendE - _ZN34_INTERNAL_7d9a91a3_4_k_cu_75ea1f336thrust24THRUST_300001_SM_1000_NS12placeholders2_6E)
_ZN34_INTERNAL_7d9a91a3_4_k_cu_75ea1f336thrust24THRUST_300001_SM_1000_NS12placeholders2_6E:
	.zero		1
	.type		_ZN34_INTERNAL_7d9a91a3_4_k_cu_75ea1f334cuda3std3__45__cpo4rendE,@object
	.size		_ZN34_INTERNAL_7d9a91a3_4_k_cu_75ea1f334cuda3std3__45__cpo4rendE,(_ZN34_INTERNAL_7d9a91a3_4_k_cu_75ea1f334cuda3std6ranges3__45__cpo9iter_swapE - _ZN34_INTERNAL_7d9a91a3_4_k_cu_75ea1f334cuda3std3__45__cpo4rendE)
_ZN34_INTERNAL_7d9a91a3_4_k_cu_75ea1f334cuda3std3__45__cpo4rendE:
	.zero		1
	.type		_ZN34_INTERNAL_7d9a91a3_4_k_cu_75ea1f334cuda3std6ranges3__45__cpo9iter_swapE,@object
	.size		_ZN34_INTERNAL_7d9a91a3_4_k_cu_75ea1f334cuda3std6ranges3__45__cpo9iter_swapE,(_ZN34_INTERNAL_7d9a91a3_4_k_cu_75ea1f334cuda3std3__48unexpectE - _ZN34_INTERNAL_7d9a91a3_4_k_cu_75ea1f334cuda3std6ranges3__45__cpo9iter_swapE)
_ZN34_INTERNAL_7d9a91a3_4_k_cu_75ea1f334cuda3std6ranges3__45__cpo9iter_swapE:
	.zero		1
	.type		_ZN34_INTERNAL_7d9a91a3_4_k_cu_75ea1f334cuda3std3__48unexpectE,@object
	.size		_ZN34_INTERNAL_7d9a91a3_4_k_cu_75ea1f334cuda3std3__48unexpectE,(_ZN34_INTERNAL_7d9a91a3_4_k_cu_75ea1f336thrust24THRUST_300001_SM_1000_NS8cuda_cub3parE - _ZN34_INTERNAL_7d9a91a3_4_k_cu_75ea1f334cuda3std3__48unexpectE)
_ZN34_INTERNAL_7d9a91a3_4_k_cu_75ea1f334cuda3std3__48unexpectE:
	.zero		1
	.type		_ZN34_INTERNAL_7d9a91a3_4_k_cu_75ea1f336thrust24THRUST_300001_SM_1000_NS8cuda_cub3parE,@object
	.size		_ZN34_INTERNAL_7d9a91a3_4_k_cu_75ea1f336thrust24THRUST_300001_SM_1000_NS8cuda_cub3parE,(_ZN34_INTERNAL_7d9a91a3_4_k_cu_75ea1f336thrust24THRUST_300001_SM_1000_NS12placeholders2_4E - _ZN34_INTERNAL_7d9a91a3_4_k_cu_75ea1f336thrust24THRUST_300001_SM_1000_NS8cuda_cub3parE)
_ZN34_INTERNAL_7d9a91a3_4_k_cu_75ea1f336thrust24THRUST_300001_SM_1000_NS8cuda_cub3parE:
	.zero		1
	.type		_ZN34_INTERNAL_7d9a91a3_4_k_cu_75ea1f336thrust24THRUST_300001_SM_1000_NS12placeholders2_4E,@object
	.size		_ZN34_INTERNAL_7d9a91a3_4_k_cu_75ea1f336thrust24THRUST_300001_SM_1000_NS12placeholders2_4E,(_ZN34_INTERNAL_7d9a91a3_4_k_cu_75ea1f334cuda3std3__45__cpo4cendE - _ZN34_INTERNAL_7d9a91a3_4_k_cu_75ea1f336thrust24THRUST_300001_SM_1000_NS12placeholders2_4E)
_ZN34_INTERNAL_7d9a91a3_4_k_cu_75ea1f336thrust24THRUST_300001_SM_1000_NS12placeholders2_4E:
	.zero		1
	.type		_ZN34_INTERNAL_7d9a91a3_4_k_cu_75ea1f334cuda3std3__45__cpo4cendE,@object
	.size		_ZN34_INTERNAL_7d9a91a3_4_k_cu_75ea1f334cuda3std3__45__cpo4cendE,(_ZN34_INTERNAL_7d9a91a3_4_k_cu_75ea1f334cuda3std6ranges3__45__cpo4cendE - _ZN34_INTERNAL_7d9a91a3_4_k_cu_75ea1f334cuda3std3__45__cpo4cendE)
_ZN34_INTERNAL_7d9a91a3_4_k_cu_75ea1f334cuda3std3__45__cpo4cendE:
	.zero		1
	.type		_ZN34_INTERNAL_7d9a91a3_4_k_cu_75ea1f334cuda3std6ranges3__45__cpo4cendE,@object
	.size		_ZN34_INTERNAL_7d9a91a3_4_k_cu_75ea1f334cuda3std6ranges3__45__cpo4cendE,(_ZN34_INTERNAL_7d9a91a3_4_k_cu_75ea1f334cuda3std3__420unreachable_sentinelE - _ZN34_INTERNAL_7d9a91a3_4_k_cu_75ea1f334cuda3std6ranges3__45__cpo4cendE)
_ZN34_INTERNAL_7d9a91a3_4_k_cu_75ea1f334cuda3std6ranges3__45__cpo4cendE:
	.zero		1
	.type		_ZN34_INTERNAL_7d9a91a3_4_k_cu_75ea1f334cuda3std3__420unreachable_sentinelE,@object
	.size		_ZN34_INTERNAL_7d9a91a3_4_k_cu_75ea1f334cuda3std3__420unreachable_sentinelE,(_ZN34_INTERNAL_7d9a91a3_4_k_cu_75ea1f334cuda3std6ranges3__45__cpo5ssizeE - _ZN34_INTERNAL_7d9a91a3_4_k_cu_75ea1f334cuda3std3__420unreachable_sentinelE)
_ZN34_INTERNAL_7d9a91a3_4_k_cu_75ea1f334cuda3std3__420unreachable_sentinelE:
	.zero		1
	.type		_ZN34_INTERNAL_7d9a91a3_4_k_cu_75ea1f334cuda3std6ranges3__45__cpo5ssizeE,@object
	.size		_ZN34_INTERNAL_7d9a91a3_4_k_cu_75ea1f334cuda3std6ranges3__45__cpo5ssizeE,(_ZN34_INTERNAL_7d9a91a3_4_k_cu_75ea1f336thrust24THRUST_300001_SM_1000_NS12placeholders2_8E - _ZN34_INTERNAL_7d9a91a3_4_k_cu_75ea1f334cuda3std6ranges3__45__cpo5ssizeE)
_ZN34_INTERNAL_7d9a91a3_4_k_cu_75ea1f334cuda3std6ranges3__45__cpo5ssizeE:
	.zero		1
	.type		_ZN34_INTERNAL_7d9a91a3_4_k_cu_75ea1f336thrust24THRUST_300001_SM_1000_NS12placeholders2_8E,@object
	.size		_ZN34_INTERNAL_7d9a91a3_4_k_cu_75ea1f336thrust24THRUST_300001_SM_1000_NS12placeholders2_8E,(_ZN34_INTERNAL_7d9a91a3_4_k_cu_75ea1f334cuda3std3__45__cpo5crendE - _ZN34_INTERNAL_7d9a91a3_4_k_cu_75ea1f336thrust24THRUST_300001_SM_1000_NS12placeholders2_8E)
_ZN34_INTERNAL_7d9a91a3_4_k_cu_75ea1f336thrust24THRUST_300001_SM_1000_NS12placeholders2_8E:
	.zero		1
	.type		_ZN34_INTERNAL_7d9a91a3_4_k_cu_75ea1f334cuda3std3__45__cpo5crendE,@object
	.size		_ZN34_INTERNAL_7d9a91a3_4_k_cu_75ea1f334cuda3std3__45__cpo5crendE,(_ZN34_INTERNAL_7d9a91a3_4_k_cu_75ea1f334cuda3std6ranges3__45__cpo4prevE - _ZN34_INTERNAL_7d9a91a3_4_k_cu_75ea1f334cuda3std3__45__cpo5crendE)
_ZN34_INTERNAL_7d9a91a3_4_k_cu_75ea1f334cuda3std3__45__cpo5crendE:
	.zero		1
	.type		_ZN34_INTERNAL_7d9a91a3_4_k_cu_75ea1f334cuda3std6ranges3__45__cpo4prevE,@object
	.size		_ZN34_INTERNAL_7d9a91a3_4_k_cu_75ea1f334cuda3std6ranges3__45__cpo4prevE,(_ZN34_INTERNAL_7d9a91a3_4_k_cu_75ea1f334cuda3std6ranges3__45__cpo9iter_moveE - _ZN34_INTERNAL_7d9a91a3_4_k_cu_75ea1f334cuda3std6ranges3__45__cpo4prevE)
_ZN34_INTERNAL_7d9a91a3_4_k_cu_75ea1f334cuda3std6ranges3__45__cpo4prevE:
	.zero		1
	.type		_ZN34_INTERNAL_7d9a91a3_4_k_cu_75ea1f334cuda3std6ranges3__45__cpo9iter_moveE,@object
	.size		_ZN34_INTERNAL_7d9a91a3_4_k_cu_75ea1f334cuda3std6ranges3__45__cpo9iter_moveE,(_ZN34_INTERNAL_7d9a91a3_4_k_cu_75ea1f336thrust24THRUST_300001_SM_1000_NS6system6detail10sequential3seqE - _ZN34_INTERNAL_7d9a91a3_4_k_cu_75ea1f334cuda3std6ranges3__45__cpo9iter_moveE)
_ZN34_INTERNAL_7d9a91a3_4_k_cu_75ea1f334cuda3std6ranges3__45__cpo9iter_moveE:
	.zero		1
	.type		_ZN34_INTERNAL_7d9a91a3_4_k_cu_75ea1f336thrust24THRUST_300001_SM_1000_NS6system6detail10sequential3seqE,@object
	.size		_ZN34_INTERNAL_7d9a91a3_4_k_cu_75ea1f336thrust24THRUST_300001_SM_1000_NS6system6detail10sequential3seqE,(.L_40 - _ZN34_INTERNAL_7d9a91a3_4_k_cu_75ea1f336thrust24THRUST_300001_SM_1000_NS6system6detail10sequential3seqE)
_ZN34_INTERNAL_7d9a91a3_4_k_cu_75ea1f336thrust24THRUST_300001_SM_1000_NS6system6detail10sequential3seqE:
	.zero		1
.L_40:


//--------------------- .nv.shared._Z5CycleiiiP6jointsj --------------------------
	.section	.nv.shared._Z5CycleiiiP6jointsj,"aw",@nobits
	.sectionflags	@""
	.align	4
.nv.shared._Z5CycleiiiP6jointsj:
	.zero		41024


//--------------------- .nv.constant0._ZN3cub18CUB_300001_SM_10006detail11EmptyKernelIvEEvv --------------------------
	.section	.nv.constant0._ZN3cub18CUB_300001_SM_10006detail11EmptyKernelIvEEvv,"a",@progbits
	.sectionflags	@""
	.align	4
.nv.constant0._ZN3cub18CUB_300001_SM_10006detail11EmptyKernelIvEEvv:
	.zero		896


//--------------------- .nv.constant0._Z12print_matrixP6jointsii --------------------------
	.section	.nv.constant0._Z12print_matrixP6jointsii,"a",@progbits
	.sectionflags	@""
	.align	4
.nv.constant0._Z12print_matrixP6jointsii:
	.zero		912


//--------------------- .nv.constant0._Z5CycleiiiP6jointsj --------------------------
	.section	.nv.constant0._Z5CycleiiiP6jointsj,"a",@progbits
	.sectionflags	@""
	.align	4
.nv.constant0._Z5CycleiiiP6jointsj:
	.zero		924


//--------------------- SYMBOLS --------------------------

	.type		.nv.reservedSmem.offset0,@object
	.size		.nv.reservedSmem.offset0,0x4
	.type		.nv.reservedSmem.cap,@object
	.size		.nv.reservedSmem.cap,0x4
	.type		vprintf,@function
